// auto-generated by cutlass_sweep.gemm — config: {"arch": "sm_100", "cluster_m": 4, "cluster_n": 1, "dtype": "mxfp8_e5m2", "dtype_b": "mxfp8_e5m2", "layout": "nt", "stages": 0, "tile_k": 256, "tile_m": 256, "tile_n": 64}
#include "cutlass/cutlass.h"
#include "cutlass/gemm/collective/collective_builder.hpp"
#include "cutlass/gemm/device/gemm_universal_adapter.h"
#include "cutlass/gemm/kernel/gemm_universal.hpp"
#include "cutlass/epilogue/collective/collective_builder.hpp"

using ElemA = cutlass::mx_float8_t<cutlass::float_e5m2_t>;
using ElemB = cutlass::mx_float8_t<cutlass::float_e5m2_t>;
using ElemCD = cutlass::bfloat16_t;
using Acc  = float;
using TileShape    = cute::Shape<cute::_256, cute::_64, cute::_256>;
using ClusterShape = cute::Shape<cute::_4, cute::_1, cute::_1>;

using CollectiveEpilogue = typename cutlass::epilogue::collective::CollectiveBuilder<
    cutlass::arch::Sm100, cutlass::arch::OpClassTensorOp,
    TileShape, ClusterShape,
    cutlass::epilogue::collective::EpilogueTileAuto,
    Acc, Acc,
    ElemCD, cutlass::layout::RowMajor, 128 / cutlass::sizeof_bits<ElemCD>::value,
    ElemCD, cutlass::layout::RowMajor, 128 / cutlass::sizeof_bits<ElemCD>::value,
    cutlass::epilogue::collective::EpilogueScheduleAuto
  >::CollectiveOp;

using CollectiveMainloop = typename cutlass::gemm::collective::CollectiveBuilder<
    cutlass::arch::Sm100, cutlass::arch::OpClassBlockScaledTensorOp,
    ElemA, cutlass::layout::RowMajor, 32,
    ElemB, cutlass::layout::ColumnMajor, 32,
    Acc,
    TileShape, ClusterShape,
    cutlass::gemm::collective::StageCountAutoCarveout<static_cast<int>(sizeof(typename CollectiveEpilogue::SharedStorage))>,
    cutlass::gemm::collective::KernelScheduleAuto
  >::CollectiveOp;

using GemmKernel = cutlass::gemm::kernel::GemmUniversal<
    cute::Shape<int,int,int,int>,
    CollectiveMainloop,
    CollectiveEpilogue
>;
using Gemm = cutlass::gemm::device::GemmUniversalAdapter<GemmKernel>;

// Force the device kernel symbol into the cubin without needing a host main.
auto* _anchor = &cutlass::device_kernel<GemmKernel>;


// ===== COMPILED SASS (sm_100a) =====

	.target	sm_100a

	.elftype	@"ET_EXEC"


//--------------------- .note.nv.tkinfo           --------------------------
	.section	.note.nv.tkinfo,"",@"SHT_NOTE"
	.sectionflags	@"SHF_NOTE_NV_TKINFO"
	.tkinfo
        /*0018*/ 	.word	0x00000002
        /*0030*/ 	.string	""
        /*0030*/ 	.string	"ptxas"
        /*0030*/ 	.string	"Cuda compilation tools, release 13.0, V13.0.88"
        /*0030*/ 	.string	"Build cuda_13.0.r13.0/compiler.36424714_0"
        /*0030*/ 	.string	"-arch sm_100a -m 64 "



//--------------------- .note.nv.cuinfo           --------------------------
	.section	.note.nv.cuinfo,"",@"SHT_NOTE"
	.sectionflags	@"SHF_NOTE_NV_CUINFO"
        /*0018*/ 	.short	0x0002
        /*001a*/ 	.short	0x0064
        /*001c*/ 	.short	0x0082
	.zero		2


//--------------------- .nv.info                  --------------------------
	.section	.nv.info,"",@"SHT_CUDA_INFO"
	.align	4


	//----- nvinfo : EIATTR_REGCOUNT
	.align		4
        /*0000*/ 	.byte	0x04, 0x2f
        /*0002*/ 	.short	(.L_19 - .L_18)
	.align		4
.L_18:
        /*0004*/ 	.word	index@(_ZN7cutlass13device_kernelINS_4gemm6kernel13GemmUniversalIN4cute5tupleIJiiiiEEENS1_10collective13CollectiveMmaINS1_46MainloopSm100TmaUmmaWarpSpecializedBlockScaledILi4ELi2ELi2ENS5_IJNS4_1CILi4EEENSA_ILi1EEESC_EEEEENS5_IJNSA_ILi256EEENSA_ILi64EEESF_EEENS5_IJNS_12float_e5m2_tENS_13float_ue8m0_tEEEENS5_IJNS5_IJlSC_lEEENS4_6LayoutINS5_IJNS5_IJNS5_IJNSA_ILi32EEESB_EEEiEEESP_NS5_IJSC_iEEEEEENS5_IJNS5_IJNS5_IJNSA_ILi16EEESB_EEEiEEENS5_IJNS5_IJNSA_ILi0EEESC_EEENSA_ILi512EEEEEENS5_IJSV_iEEEEEEEEEEESK_S12_NS4_8TiledMMAINS4_8MMA_AtomIJNS4_27SM100_MMA_MXF8F6F4_2x1SM_SSISI_SI_fSJ_Li256ELi64ELNS4_4UMMA5MajorE0ELS17_0ELNS16_7ScaleInE0ELS18_0EEEEEENSM_INS5_IJSC_SC_SC_EEENS5_IJSV_SV_SV_EEEEENS5_IJNS4_10UnderscoreES1E_S1E_EEEEENS5_IJNS4_18SM100_TMA_2SM_LOADES1H_EEENS5_IJNS4_14ComposedLayoutINS4_7SwizzleILi3ELi4ELi3EEENS4_18smem_ptr_flag_bitsILi8EEENSM_INS5_IJNSA_ILi8EEENSA_ILi128EEEEEENS5_IJS1P_SC_EEEEEEENSM_INS5_IJNS5_IJNS5_IJSO_SC_EEENS5_IJSN_SC_EEEEEESC_NS5_IJSB_NSA_ILi2EEEEEEEEENS5_IJNS5_IJNS5_IJST_SX_EEESW_EEESV_NS5_IJSC_SX_EEEEEEEEEEEvNS4_8identityENS5_IJNS4_28SM100_TMA_2SM_LOAD_MULTICASTES27_EEES25_vS26_EENS_8epilogue10collective18CollectiveEpilogueINS2A_23Sm100TmaWarpSpecializedILi3ELi2ELi32ELb1ELb0EEEJNS5_IJS1P_SG_SF_EEENS5_IJNSM_IS1P_SC_EENSM_ISN_SC_EEEEENS_10bfloat16_tESL_S2J_SL_NS2A_6fusion15FusionCallbacksIS2E_NS2K_17LinearCombinationIS2J_fS2J_fLNS_15FloatRoundStyleE2EEES2F_S2I_JEEENS4_5SM1004TMEM4LOAD26SM100_TMEM_LOAD_32dp32b32xENS4_13SM90_TMA_LOADENS1J_INS1K_ILi2ELi4ELi3EEENS1M_ILi16EEENSM_INS5_IJS1O_SN_EEES1V_EEEENS4_39AutoVectorizingCopyWithAssumedAlignmentILi128EEENS4_14SM90_TMA_STOREES2Z_S31_S31_EEEvvEEEEvNT_6ParamsE)
        /*0008*/ 	.word	0x0000007a


	//----- nvinfo : EIATTR_FRAME_SIZE
	.align		4
.L_19:
        /*000c*/ 	.byte	0x04, 0x11
        /*000e*/ 	.short	(.L_21 - .L_20)
	.align		4
.L_20:
        /*0010*/ 	.word	index@($__internal_2_$__cuda_sm10x_tcgen05_guardrail_trap_unallocated_columns_being_dealloced)
        /*0014*/ 	.word	0x00000000


	//----- nvinfo : EIATTR_FRAME_SIZE
	.align		4
.L_21:
        /*0018*/ 	.byte	0x04, 0x11
        /*001a*/ 	.short	(.L_23 - .L_22)
	.align		4
.L_22:
        /*001c*/ 	.word	index@($__internal_1_$__cuda_sm10x_tcgen05_guardrail_trap_phase_invalid_during_alloc)
        /*0020*/ 	.word	0x00000000


	//----- nvinfo : EIATTR_FRAME_SIZE
	.align		4
.L_23:
        /*0024*/ 	.byte	0x04, 0x11
        /*0026*/ 	.short	(.L_25 - .L_24)
	.align		4
.L_24:
        /*0028*/ 	.word	index@($__internal_0_$__cuda_sm10x_tcgen05_guardrail_trap_col_being_dealloced_not_returned_by_alloc)
        /*002c*/ 	.word	0x00000000


	//----- nvinfo : EIATTR_FRAME_SIZE
	.align		4
.L_25:
        /*0030*/ 	.byte	0x04, 0x11
        /*0032*/ 	.short	(.L_27 - .L_26)
	.align		4
.L_26:
        /*0034*/ 	.word	index@(_ZN7cutlass13device_kernelINS_4gemm6kernel13GemmUniversalIN4cute5tupleIJiiiiEEENS1_10collective13CollectiveMmaINS1_46MainloopSm100TmaUmmaWarpSpecializedBlockScaledILi4ELi2ELi2ENS5_IJNS4_1CILi4EEENSA_ILi1EEESC_EEEEENS5_IJNSA_ILi256EEENSA_ILi64EEESF_EEENS5_IJNS_12float_e5m2_tENS_13float_ue8m0_tEEEENS5_IJNS5_IJlSC_lEEENS4_6LayoutINS5_IJNS5_IJNS5_IJNSA_ILi32EEESB_EEEiEEESP_NS5_IJSC_iEEEEEENS5_IJNS5_IJNS5_IJNSA_ILi16EEESB_EEEiEEENS5_IJNS5_IJNSA_ILi0EEESC_EEENSA_ILi512EEEEEENS5_IJSV_iEEEEEEEEEEESK_S12_NS4_8TiledMMAINS4_8MMA_AtomIJNS4_27SM100_MMA_MXF8F6F4_2x1SM_SSISI_SI_fSJ_Li256ELi64ELNS4_4UMMA5MajorE0ELS17_0ELNS16_7ScaleInE0ELS18_0EEEEEENSM_INS5_IJSC_SC_SC_EEENS5_IJSV_SV_SV_EEEEENS5_IJNS4_10UnderscoreES1E_S1E_EEEEENS5_IJNS4_18SM100_TMA_2SM_LOADES1H_EEENS5_IJNS4_14ComposedLayoutINS4_7SwizzleILi3ELi4ELi3EEENS4_18smem_ptr_flag_bitsILi8EEENSM_INS5_IJNSA_ILi8EEENSA_ILi128EEEEEENS5_IJS1P_SC_EEEEEEENSM_INS5_IJNS5_IJNS5_IJSO_SC_EEENS5_IJSN_SC_EEEEEESC_NS5_IJSB_NSA_ILi2EEEEEEEEENS5_IJNS5_IJNS5_IJST_SX_EEESW_EEESV_NS5_IJSC_SX_EEEEEEEEEEEvNS4_8identityENS5_IJNS4_28SM100_TMA_2SM_LOAD_MULTICASTES27_EEES25_vS26_EENS_8epilogue10collective18CollectiveEpilogueINS2A_23Sm100TmaWarpSpecializedILi3ELi2ELi32ELb1ELb0EEEJNS5_IJS1P_SG_SF_EEENS5_IJNSM_IS1P_SC_EENSM_ISN_SC_EEEEENS_10bfloat16_tESL_S2J_SL_NS2A_6fusion15FusionCallbacksIS2E_NS2K_17LinearCombinationIS2J_fS2J_fLNS_15FloatRoundStyleE2EEES2F_S2I_JEEENS4_5SM1004TMEM4LOAD26SM100_TMEM_LOAD_32dp32b32xENS4_13SM90_TMA_LOADENS1J_INS1K_ILi2ELi4ELi3EEENS1M_ILi16EEENSM_INS5_IJS1O_SN_EEES1V_EEEENS4_39AutoVectorizingCopyWithAssumedAlignmentILi128EEENS4_14SM90_TMA_STOREES2Z_S31_S31_EEEvvEEEEvNT_6ParamsE)
        /*0038*/ 	.word	0x00000000


	//----- nvinfo : EIATTR_MIN_STACK_SIZE
	.align		4
.L_27:
        /*003c*/ 	.byte	0x04, 0x12
        /*003e*/ 	.short	(.L_29 - .L_28)
	.align		4
.L_28:
        /*0040*/ 	.word	index@(_ZN7cutlass13device_kernelINS_4gemm6kernel13GemmUniversalIN4cute5tupleIJiiiiEEENS1_10collective13CollectiveMmaINS1_46MainloopSm100TmaUmmaWarpSpecializedBlockScaledILi4ELi2ELi2ENS5_IJNS4_1CILi4EEENSA_ILi1EEESC_EEEEENS5_IJNSA_ILi256EEENSA_ILi64EEESF_EEENS5_IJNS_12float_e5m2_tENS_13float_ue8m0_tEEEENS5_IJNS5_IJlSC_lEEENS4_6LayoutINS5_IJNS5_IJNS5_IJNSA_ILi32EEESB_EEEiEEESP_NS5_IJSC_iEEEEEENS5_IJNS5_IJNS5_IJNSA_ILi16EEESB_EEEiEEENS5_IJNS5_IJNSA_ILi0EEESC_EEENSA_ILi512EEEEEENS5_IJSV_iEEEEEEEEEEESK_S12_NS4_8TiledMMAINS4_8MMA_AtomIJNS4_27SM100_MMA_MXF8F6F4_2x1SM_SSISI_SI_fSJ_Li256ELi64ELNS4_4UMMA5MajorE0ELS17_0ELNS16_7ScaleInE0ELS18_0EEEEEENSM_INS5_IJSC_SC_SC_EEENS5_IJSV_SV_SV_EEEEENS5_IJNS4_10UnderscoreES1E_S1E_EEEEENS5_IJNS4_18SM100_TMA_2SM_LOADES1H_EEENS5_IJNS4_14ComposedLayoutINS4_7SwizzleILi3ELi4ELi3EEENS4_18smem_ptr_flag_bitsILi8EEENSM_INS5_IJNSA_ILi8EEENSA_ILi128EEEEEENS5_IJS1P_SC_EEEEEEENSM_INS5_IJNS5_IJNS5_IJSO_SC_EEENS5_IJSN_SC_EEEEEESC_NS5_IJSB_NSA_ILi2EEEEEEEEENS5_IJNS5_IJNS5_IJST_SX_EEESW_EEESV_NS5_IJSC_SX_EEEEEEEEEEEvNS4_8identityENS5_IJNS4_28SM100_TMA_2SM_LOAD_MULTICASTES27_EEES25_vS26_EENS_8epilogue10collective18CollectiveEpilogueINS2A_23Sm100TmaWarpSpecializedILi3ELi2ELi32ELb1ELb0EEEJNS5_IJS1P_SG_SF_EEENS5_IJNSM_IS1P_SC_EENSM_ISN_SC_EEEEENS_10bfloat16_tESL_S2J_SL_NS2A_6fusion15FusionCallbacksIS2E_NS2K_17LinearCombinationIS2J_fS2J_fLNS_15FloatRoundStyleE2EEES2F_S2I_JEEENS4_5SM1004TMEM4LOAD26SM100_TMEM_LOAD_32dp32b32xENS4_13SM90_TMA_LOADENS1J_INS1K_ILi2ELi4ELi3EEENS1M_ILi16EEENSM_INS5_IJS1O_SN_EEES1V_EEEENS4_39AutoVectorizingCopyWithAssumedAlignmentILi128EEENS4_14SM90_TMA_STOREES2Z_S31_S31_EEEvvEEEEvNT_6ParamsE)
        /*0044*/ 	.word	0x00000000
.L_29:


//--------------------- .nv.compat                --------------------------
	.section	.nv.compat,"",@"SHT_CUDA_COMPAT_INFO"
	.align	4
        /*0000*/ 	.byte	0x02, 0x09, 0x01, 0x00, 0x02, 0x02, 0x02, 0x00, 0x02, 0x05, 0x05, 0x00, 0x03, 0x07, 0x01, 0x01
        /*0010*/ 	.byte	0x02, 0x03, 0x01, 0x00, 0x02, 0x06, 0x01, 0x00, 0x04, 0x0b, 0x08, 0x00, 0x09, 0x00, 0x00, 0x00
        /*0020*/ 	.byte	0x00, 0x00, 0x00, 0x00


//--------------------- .nv.info._ZN7cutlass13device_kernelINS_4gemm6kernel13GemmUniversalIN4cute5tupleIJiiiiEEENS1_10collective13CollectiveMmaINS1_46MainloopSm100TmaUmmaWarpSpecializedBlockScaledILi4ELi2ELi2ENS5_IJNS4_1CILi4EEENSA_ILi1EEESC_EEEEENS5_IJNSA_ILi256EEENSA_ILi64EEESF_EEENS5_IJNS_12float_e5m2_tENS_13float_ue8m0_tEEEENS5_IJNS5_IJlSC_lEEENS4_6LayoutINS5_IJNS5_IJNS5_IJNSA_ILi32EEESB_EEEiEEESP_NS5_IJSC_iEEEEEENS5_IJNS5_IJNS5_IJNSA_ILi16EEESB_EEEiEEENS5_IJNS5_IJNSA_ILi0EEESC_EEENSA_ILi512EEEEEENS5_IJSV_iEEEEEEEEEEESK_S12_NS4_8TiledMMAINS4_8MMA_AtomIJNS4_27SM100_MMA_MXF8F6F4_2x1SM_SSISI_SI_fSJ_Li256ELi64ELNS4_4UMMA5MajorE0ELS17_0ELNS16_7ScaleInE0ELS18_0EEEEEENSM_INS5_IJSC_SC_SC_EEENS5_IJSV_SV_SV_EEEEENS5_IJNS4_10UnderscoreES1E_S1E_EEEEENS5_IJNS4_18SM100_TMA_2SM_LOADES1H_EEENS5_IJNS4_14ComposedLayoutINS4_7SwizzleILi3ELi4ELi3EEENS4_18smem_ptr_flag_bitsILi8EEENSM_INS5_IJNSA_ILi8EEENSA_ILi128EEEEEENS5_IJS1P_SC_EEEEEEENSM_INS5_IJNS5_IJNS5_IJSO_SC_EEENS5_IJSN_SC_EEEEEESC_NS5_IJSB_NSA_ILi2EEEEEEEEENS5_IJNS5_IJNS5_IJST_SX_EEESW_EEESV_NS5_IJSC_SX_EEEEEEEEEEEvNS4_8identityENS5_IJNS4_28SM100_TMA_2SM_LOAD_MULTICASTES27_EEES25_vS26_EENS_8epilogue10collective18CollectiveEpilogueINS2A_23Sm100TmaWarpSpecializedILi3ELi2ELi32ELb1ELb0EEEJNS5_IJS1P_SG_SF_EEENS5_IJNSM_IS1P_SC_EENSM_ISN_SC_EEEEENS_10bfloat16_tESL_S2J_SL_NS2A_6fusion15FusionCallbacksIS2E_NS2K_17LinearCombinationIS2J_fS2J_fLNS_15FloatRoundStyleE2EEES2F_S2I_JEEENS4_5SM1004TMEM4LOAD26SM100_TMEM_LOAD_32dp32b32xENS4_13SM90_TMA_LOADENS1J_INS1K_ILi2ELi4ELi3EEENS1M_ILi16EEENSM_INS5_IJS1O_SN_EEES1V_EEEENS4_39AutoVectorizingCopyWithAssumedAlignmentILi128EEENS4_14SM90_TMA_STOREES2Z_S31_S31_EEEvvEEEEvNT_6ParamsE --------------------------
	.section	.nv.info._ZN7cutlass13device_kernelINS_4gemm6kernel13GemmUniversalIN4cute5tupleIJiiiiEEENS1_10collective13CollectiveMmaINS1_46MainloopSm100TmaUmmaWarpSpecializedBlockScaledILi4ELi2ELi2ENS5_IJNS4_1CILi4EEENSA_ILi1EEESC_EEEEENS5_IJNSA_ILi256EEENSA_ILi64EEESF_EEENS5_IJNS_12float_e5m2_tENS_13float_ue8m0_tEEEENS5_IJNS5_IJlSC_lEEENS4_6LayoutINS5_IJNS5_IJNS5_IJNSA_ILi32EEESB_EEEiEEESP_NS5_IJSC_iEEEEEENS5_IJNS5_IJNS5_IJNSA_ILi16EEESB_EEEiEEENS5_IJNS5_IJNSA_ILi0EEESC_EEENSA_ILi512EEEEEENS5_IJSV_iEEEEEEEEEEESK_S12_NS4_8TiledMMAINS4_8MMA_AtomIJNS4_27SM100_MMA_MXF8F6F4_2x1SM_SSISI_SI_fSJ_Li256ELi64ELNS4_4UMMA5MajorE0ELS17_0ELNS16_7ScaleInE0ELS18_0EEEEEENSM_INS5_IJSC_SC_SC_EEENS5_IJSV_SV_SV_EEEEENS5_IJNS4_10UnderscoreES1E_S1E_EEEEENS5_IJNS4_18SM100_TMA_2SM_LOADES1H_EEENS5_IJNS4_14ComposedLayoutINS4_7SwizzleILi3ELi4ELi3EEENS4_18smem_ptr_flag_bitsILi8EEENSM_INS5_IJNSA_ILi8EEENSA_ILi128EEEEEENS5_IJS1P_SC_EEEEEEENSM_INS5_IJNS5_IJNS5_IJSO_SC_EEENS5_IJSN_SC_EEEEEESC_NS5_IJSB_NSA_ILi2EEEEEEEEENS5_IJNS5_IJNS5_IJST_SX_EEESW_EEESV_NS5_IJSC_SX_EEEEEEEEEEEvNS4_8identityENS5_IJNS4_28SM100_TMA_2SM_LOAD_MULTICASTES27_EEES25_vS26_EENS_8epilogue10collective18CollectiveEpilogueINS2A_23Sm100TmaWarpSpecializedILi3ELi2ELi32ELb1ELb0EEEJNS5_IJS1P_SG_SF_EEENS5_IJNSM_IS1P_SC_EENSM_ISN_SC_EEEEENS_10bfloat16_tESL_S2J_SL_NS2A_6fusion15FusionCallbacksIS2E_NS2K_17LinearCombinationIS2J_fS2J_fLNS_15FloatRoundStyleE2EEES2F_S2I_JEEENS4_5SM1004TMEM4LOAD26SM100_TMEM_LOAD_32dp32b32xENS4_13SM90_TMA_LOADENS1J_INS1K_ILi2ELi4ELi3EEENS1M_ILi16EEENSM_INS5_IJS1O_SN_EEES1V_EEEENS4_39AutoVectorizingCopyWithAssumedAlignmentILi128EEENS4_14SM90_TMA_STOREES2Z_S31_S31_EEEvvEEEEvNT_6ParamsE,"",@"SHT_CUDA_INFO"
	.sectionflags	@""
	.align	4


	//----- nvinfo : EIATTR_CUDA_API_VERSION
	.align		4
        /*0000*/ 	.byte	0x04, 0x37
        /*0002*/ 	.short	(.L_31 - .L_30)
.L_30:
        /*0004*/ 	.word	0x00000082


	//----- nvinfo : EIATTR_KPARAM_INFO
	.align		4
.L_31:
        /*0008*/ 	.byte	0x04, 0x17
        /*000a*/ 	.short	(.L_33 - .L_32)
.L_32:
        /*000c*/ 	.word	0x00000000
        /*0010*/ 	.short	0x0000
        /*0012*/ 	.short	0x0000
        /*0014*/ 	.byte	0x00, 0xf0, 0x01, 0x30


	//----- nvinfo : EIATTR_AT_ENTRY_FRAGMENTS
	.align		4
.L_33:
        /*0018*/ 	.byte	0x04, 0x4f
        /*001a*/ 	.short	(.L_35 - .L_34)


	//   ....[0]....
.L_34:
        /*001c*/ 	.word	0x00000007


	//----- nvinfo : EIATTR_RESERVED_SMEM_USED
	.align		4
.L_35:
        /*0020*/ 	.byte	0x01, 0x41
	.zero		2


	//----- nvinfo : EIATTR_SPARSE_MMA_MASK
	.align		4
        /*0024*/ 	.byte	0x03, 0x50
        /*0026*/ 	.short	0x0000


	//----- nvinfo : EIATTR_TCGEN05_2CTA_USED
	.align		4
        /*0028*/ 	.byte	0x01, 0x52
	.zero		2


	//----- nvinfo : EIATTR_MAXREG_COUNT
	.align		4
        /*002c*/ 	.byte	0x03, 0x1b
        /*002e*/ 	.short	0x00ff


	//----- nvinfo : EIATTR_NUM_BARRIERS
	.align		4
        /*0030*/ 	.byte	0x02, 0x4c
        /*0032*/ 	.byte	0x07
	.zero		1


	//----- nvinfo : EIATTR_EXTERNS
	.align		4
        /*0034*/ 	.byte	0x04, 0x0f
        /*0036*/ 	.short	(.L_37 - .L_36)


	//   ....[0]....
	.align		4
.L_36:
        /*0038*/ 	.word	index@(__assertfail)


	//----- nvinfo : EIATTR_MERCURY_ISA_VERSION
	.align		4
.L_37:
        /*003c*/ 	.byte	0x03, 0x5f
        /*003e*/ 	.short	0x0101


	//----- nvinfo : EIATTR_INT_WARP_WIDE_INSTR_OFFSETS
	.align		4
        /*0040*/ 	.byte	0x04, 0x31
        /*0042*/ 	.short	(.L_39 - .L_38)


	//   ....[0]....
.L_38:
        /*0044*/ 	.word	0x00000e20


	//   ....[1]....
        /*0048*/ 	.word	0x00000ed0


	//   ....[2]....
        /*004c*/ 	.word	0x000055f0


	//   ....[3]....
        /*0050*/ 	.word	0x00005610


	//   ....[4]....
        /*0054*/ 	.word	0x00005640


	//   ....[5]....
        /*0058*/ 	.word	0x000061c0


	//   ....[6]....
        /*005c*/ 	.word	0x000062f0


	//   ....[7]....
        /*0060*/ 	.word	0x00006440


	//   ....[8]....
        /*0064*/ 	.word	0x00006560


	//----- nvinfo : EIATTR_COOP_GROUP_MASK_REGIDS
	.align		4
.L_39:
        /*0068*/ 	.byte	0x04, 0x29
        /*006a*/ 	.short	(.L_41 - .L_40)


	//   ....[0]....
.L_40:
        /*006c*/ 	.word	0xffffffff


	//   ....[1]....
        /*0070*/ 	.word	0xffffffff


	//   ....[2]....
        /*0074*/ 	.word	0xffffffff


	//   ....[3]....
        /*0078*/ 	.word	0xffffffff


	//   ....[4]....
        /*007c*/ 	.word	0xffffffff


	//   ....[5]....
        /*0080*/ 	.word	0xffffffff


	//   ....[6]....
        /*0084*/ 	.word	0xffffffff


	//   ....[7]....
        /*0088*/ 	.word	0xffffffff


	//   ....[8]....
        /*008c*/ 	.word	0xffffffff


	//   ....[9]....
        /*0090*/ 	.word	0xffffffff


	//   ....[10]....
        /*0094*/ 	.word	0xffffffff


	//   ....[11]....
        /*0098*/ 	.word	0xffffffff


	//   ....[12]....
        /*009c*/ 	.word	0xffffffff


	//   ....[13]....
        /*00a0*/ 	.word	0xffffffff


	//----- nvinfo : EIATTR_COOP_GROUP_INSTR_OFFSETS
	.align		4
.L_41:
        /*00a4*/ 	.byte	0x04, 0x28
        /*00a6*/ 	.short	(.L_43 - .L_42)


	//   ....[0]....
.L_42:
        /*00a8*/ 	.word	0x000000d0


	//   ....[1]....
        /*00ac*/ 	.word	0x000005b0


	//   ....[2]....
        /*00b0*/ 	.word	0x00000790


	//   ....[3]....
        /*00b4*/ 	.word	0x00000910


	//   ....[4]....
        /*00b8*/ 	.word	0x00000a10


	//   ....[5]....
        /*00bc*/ 	.word	0x00000b80


	//   ....[6]....
        /*00c0*/ 	.word	0x00000ce0


	//   ....[7]....
        /*00c4*/ 	.word	0x00000f40


	//   ....[8]....
        /*00c8*/ 	.word	0x00002810


	//   ....[9]....
        /*00cc*/ 	.word	0x00003710


	//   ....[10]....
        /*00d0*/ 	.word	0x00003c20


	//   ....[11]....
        /*00d4*/ 	.word	0x00003c50


	//   ....[12]....
        /*00d8*/ 	.word	0x000054f0


	//   ....[13]....
        /*00dc*/ 	.word	0x00005700


	//----- nvinfo : EIATTR_VRC_CTA_INIT_COUNT
	.align		4
.L_43:
        /*00e0*/ 	.byte	0x02, 0x4a
        /*00e2*/ 	.byte	0x80
	.zero		1


	//----- nvinfo : EIATTR_SYSCALL_OFFSETS
	.align		4
        /*00e4*/ 	.byte	0x04, 0x46
        /*00e6*/ 	.short	(.L_45 - .L_44)


	//   ....[0]....
.L_44:
        /*00e8*/ 	.word	0x00007270


	//   ....[1]....
        /*00ec*/ 	.word	0x00007360


	//   ....[2]....
        /*00f0*/ 	.word	0x00007c00


	//   ....[3]....
        /*00f4*/ 	.word	0x000088e0


	//----- nvinfo : EIATTR_MBARRIER_INSTR_OFFSETS
	.align		4
.L_45:
        /*00f8*/ 	.byte	0x04, 0x39
        /*00fa*/ 	.short	(.L_47 - .L_46)


	//   ....[0]....
.L_46:
        /*00fc*/ 	.word	0x00000700
        /*0100*/ 	.word	0x000000ff
        /*0104*/ 	.word	0x00000000
        /*0108*/ 	.short	0x0100
        /*010a*/ 	.byte	0x04
	.zero		1


	//   ....[1]....
        /*010c*/ 	.word	0x00000710
        /*0110*/ 	.word	0x000000ff
        /*0114*/ 	.word	0x00000020
        /*0118*/ 	.short	0x0100
        /*011a*/ 	.byte	0x04
	.zero		1


	//   ....[2]....
        /*011c*/ 	.word	0x00000720
        /*0120*/ 	.word	0x000000ff
        /*0124*/ 	.word	0x00000008
        /*0128*/ 	.short	0x0100
        /*012a*/ 	.byte	0x04
	.zero		1


	//   ....[3]....
        /*012c*/ 	.word	0x00000730
        /*0130*/ 	.word	0x000000ff
        /*0134*/ 	.word	0x00000028
        /*0138*/ 	.short	0x0100
        /*013a*/ 	.byte	0x04
	.zero		1


	//   ....[4]....
        /*013c*/ 	.word	0x00000740
        /*0140*/ 	.word	0x000000ff
        /*0144*/ 	.word	0x00000010
        /*0148*/ 	.short	0x0100
        /*014a*/ 	.byte	0x04
	.zero		1


	//   ....[5]....
        /*014c*/ 	.word	0x00000750
        /*0150*/ 	.word	0x000000ff
        /*0154*/ 	.word	0x00000030
        /*0158*/ 	.short	0x0100
        /*015a*/ 	.byte	0x04
	.zero		1


	//   ....[6]....
        /*015c*/ 	.word	0x00000760
        /*0160*/ 	.word	0x000000ff
        /*0164*/ 	.word	0x00000018
        /*0168*/ 	.short	0x0100
        /*016a*/ 	.byte	0x04
	.zero		1


	//   ....[7]....
        /*016c*/ 	.word	0x00000770
        /*0170*/ 	.word	0x000000ff
        /*0174*/ 	.word	0x00000038
        /*0178*/ 	.short	0x0100
        /*017a*/ 	.byte	0x04
	.zero		1


	//   ....[8]....
        /*017c*/ 	.word	0x000008a0
        /*0180*/ 	.word	0x000000ff
        /*0184*/ 	.word	0x00000040
        /*0188*/ 	.short	0x0100
        /*018a*/ 	.byte	0x04
	.zero		1


	//   ....[9]....
        /*018c*/ 	.word	0x000008b0
        /*0190*/ 	.word	0x000000ff
        /*0194*/ 	.word	0x00000058
        /*0198*/ 	.short	0x0100
        /*019a*/ 	.byte	0x04
	.zero		1


	//   ....[10]....
        /*019c*/ 	.word	0x000008c0
        /*01a0*/ 	.word	0x000000ff
        /*01a4*/ 	.word	0x00000048
        /*01a8*/ 	.short	0x0100
        /*01aa*/ 	.byte	0x04
	.zero		1


	//   ....[11]....
        /*01ac*/ 	.word	0x000008d0
        /*01b0*/ 	.word	0x000000ff
        /*01b4*/ 	.word	0x00000060
        /*01b8*/ 	.short	0x0100
        /*01ba*/ 	.byte	0x04
	.zero		1


	//   ....[12]....
        /*01bc*/ 	.word	0x000008e0
        /*01c0*/ 	.word	0x000000ff
        /*01c4*/ 	.word	0x00000050
        /*01c8*/ 	.short	0x0100
        /*01ca*/ 	.byte	0x04
	.zero		1


	//   ....[13]....
        /*01cc*/ 	.word	0x000008f0
        /*01d0*/ 	.word	0x000000ff
        /*01d4*/ 	.word	0x00000068
        /*01d8*/ 	.short	0x0100
        /*01da*/ 	.byte	0x04
	.zero		1


	//   ....[14]....
        /*01dc*/ 	.word	0x000009e0
        /*01e0*/ 	.word	0x000000ff
        /*01e4*/ 	.word	0x00000070
        /*01e8*/ 	.short	0x0100
        /*01ea*/ 	.byte	0x06
	.zero		1


	//   ....[15]....
        /*01ec*/ 	.word	0x000009f0
        /*01f0*/ 	.word	0x000000ff
        /*01f4*/ 	.word	0x00000078
        /*01f8*/ 	.short	0x0100
        /*01fa*/ 	.byte	0x06
	.zero		1


	//   ....[16]....
        /*01fc*/ 	.word	0x00000b30
        /*0200*/ 	.word	0x000000ff
        /*0204*/ 	.word	0x00000080
        /*0208*/ 	.short	0x0100
        /*020a*/ 	.byte	0x06
	.zero		1


	//   ....[17]....
        /*020c*/ 	.word	0x00000b40
        /*0210*/ 	.word	0x000000ff
        /*0214*/ 	.word	0x00000090
        /*0218*/ 	.short	0x0100
        /*021a*/ 	.byte	0x06
	.zero		1


	//   ....[18]....
        /*021c*/ 	.word	0x00000b50
        /*0220*/ 	.word	0x000000ff
        /*0224*/ 	.word	0x00000088
        /*0228*/ 	.short	0x0100
        /*022a*/ 	.byte	0x06
	.zero		1


	//   ....[19]....
        /*022c*/ 	.word	0x00000b60
        /*0230*/ 	.word	0x000000ff
        /*0234*/ 	.word	0x00000098
        /*0238*/ 	.short	0x0100
        /*023a*/ 	.byte	0x06
	.zero		1


	//   ....[20]....
        /*023c*/ 	.word	0x00000c90
        /*0240*/ 	.word	0x000000ff
        /*0244*/ 	.word	0x000000a0
        /*0248*/ 	.short	0x0100
        /*024a*/ 	.byte	0x04
	.zero		1


	//   ....[21]....
        /*024c*/ 	.word	0x00000ca0
        /*0250*/ 	.word	0x000000ff
        /*0254*/ 	.word	0x000000b0
        /*0258*/ 	.short	0x0100
        /*025a*/ 	.byte	0x04
	.zero		1


	//   ....[22]....
        /*025c*/ 	.word	0x00000cb0
        /*0260*/ 	.word	0x000000ff
        /*0264*/ 	.word	0x000000a8
        /*0268*/ 	.short	0x0100
        /*026a*/ 	.byte	0x04
	.zero		1


	//   ....[23]....
        /*026c*/ 	.word	0x00000cc0
        /*0270*/ 	.word	0x000000ff
        /*0274*/ 	.word	0x000000b8
        /*0278*/ 	.short	0x0100
        /*027a*/ 	.byte	0x04
	.zero		1


	//   ....[24]....
        /*027c*/ 	.word	0x00000dc0
        /*0280*/ 	.word	0x000000ff
        /*0284*/ 	.word	0x000000c0
        /*0288*/ 	.short	0x0100
        /*028a*/ 	.byte	0x04
	.zero		1


	//   ....[25]....
        /*028c*/ 	.word	0x00000dd0
        /*0290*/ 	.word	0x000000ff
        /*0294*/ 	.word	0x000000d0
        /*0298*/ 	.short	0x0100
        /*029a*/ 	.byte	0x04
	.zero		1


	//   ....[26]....
        /*029c*/ 	.word	0x00000de0
        /*02a0*/ 	.word	0x000000ff
        /*02a4*/ 	.word	0x000000c8
        /*02a8*/ 	.short	0x0100
        /*02aa*/ 	.byte	0x04
	.zero		1


	//   ....[27]....
        /*02ac*/ 	.word	0x00000df0
        /*02b0*/ 	.word	0x000000ff
        /*02b4*/ 	.word	0x000000d8
        /*02b8*/ 	.short	0x0100
        /*02ba*/ 	.byte	0x04
	.zero		1


	//   ....[28]....
        /*02bc*/ 	.word	0x00000ef0
        /*02c0*/ 	.word	0x000000ff
        /*02c4*/ 	.word	0x000000e0
        /*02c8*/ 	.short	0x0100
        /*02ca*/ 	.byte	0x06
	.zero		1


	//   ....[29]....
        /*02cc*/ 	.word	0x00001b50
        /*02d0*/ 	.word	0x00000003
        /*02d4*/ 	.word	0x000000d0
        /*02d8*/ 	.short	0x010a
        /*02da*/ 	.byte	0xff
	.zero		1


	//   ....[30]....
        /*02dc*/ 	.word	0x00001b80
        /*02e0*/ 	.word	0x00000003
        /*02e4*/ 	.word	0x000000c0
        /*02e8*/ 	.short	0x0101
        /*02ea*/ 	.byte	0xff
	.zero		1


	//   ....[31]....
        /*02ec*/ 	.word	0x00001c80
        /*02f0*/ 	.word	0x000000ff
        /*02f4*/ 	.word	0x00000020
        /*02f8*/ 	.short	0x010a
        /*02fa*/ 	.byte	0x04
	.zero		1


	//   ....[32]....
        /*02fc*/ 	.word	0x00001d90
        /*0300*/ 	.word	0x000000ff
        /*0304*/ 	.word	0x00000020
        /*0308*/ 	.short	0x010a
        /*030a*/ 	.byte	0x06
	.zero		1


	//   ....[33]....
        /*030c*/ 	.word	0x00001ef0
        /*0310*/ 	.word	0x000000ff
        /*0314*/ 	.word	0x00000020
        /*0318*/ 	.short	0x010a
        /*031a*/ 	.byte	0x04
	.zero		1


	//   ....[34]....
        /*031c*/ 	.word	0x00002290
        /*0320*/ 	.word	0x000000ff
        /*0324*/ 	.word	0x00000078
        /*0328*/ 	.short	0x0101
        /*032a*/ 	.byte	0x07
	.zero		1


	//   ....[35]....
        /*032c*/ 	.word	0x000022b0
        /*0330*/ 	.word	0x000000ff
        /*0334*/ 	.word	0x00000020
        /*0338*/ 	.short	0x010a
        /*033a*/ 	.byte	0x04
	.zero		1


	//   ....[36]....
        /*033c*/ 	.word	0x00002330
        /*0340*/ 	.word	0x000000ff
        /*0344*/ 	.word	0x00000020
        /*0348*/ 	.short	0x010a
        /*034a*/ 	.byte	0x0e
	.zero		1


	//   ....[37]....
        /*034c*/ 	.word	0x00002470
        /*0350*/ 	.word	0x000000ff
        /*0354*/ 	.word	0x00000020
        /*0358*/ 	.short	0x010a
        /*035a*/ 	.byte	0x04
	.zero		1


	//   ....[38]....
        /*035c*/ 	.word	0x00002840
        /*0360*/ 	.word	0x00000003
        /*0364*/ 	.word	0x00000080
        /*0368*/ 	.short	0x010a
        /*036a*/ 	.byte	0xff
	.zero		1


	//   ....[39]....
        /*036c*/ 	.word	0x00002990
        /*0370*/ 	.word	0x00000000
        /*0374*/ 	.word	0x00000000
        /*0378*/ 	.short	0x0101
        /*037a*/ 	.byte	0xff
	.zero		1


	//   ....[40]....
        /*037c*/ 	.word	0x00002f50
        /*0380*/ 	.word	0x000000ff
        /*0384*/ 	.word	0x00000000
        /*0388*/ 	.short	0x010a
        /*038a*/ 	.byte	0x04
	.zero		1


	//   ....[41]....
        /*038c*/ 	.word	0x00002fe0
        /*0390*/ 	.word	0x000000ff
        /*0394*/ 	.word	0x00000000
        /*0398*/ 	.short	0x010a
        /*039a*/ 	.byte	0x05
	.zero		1


	//   ....[42]....
        /*039c*/ 	.word	0x00003070
        /*03a0*/ 	.word	0x000000ff
        /*03a4*/ 	.word	0x00000000
        /*03a8*/ 	.short	0x010a
        /*03aa*/ 	.byte	0x05
	.zero		1


	//   ....[43]....
        /*03ac*/ 	.word	0x00003110
        /*03b0*/ 	.word	0x00000000
        /*03b4*/ 	.word	0x00000000
        /*03b8*/ 	.short	0x010a
        /*03ba*/ 	.byte	0xff
	.zero		1


	//   ....[44]....
        /*03bc*/ 	.word	0x00003260
        /*03c0*/ 	.word	0x00000000
        /*03c4*/ 	.word	0x000000c0
        /*03c8*/ 	.short	0x010a
        /*03ca*/ 	.byte	0xff
	.zero		1


	//   ....[45]....
        /*03cc*/ 	.word	0x000032d0
        /*03d0*/ 	.word	0x00000008
        /*03d4*/ 	.word	0x00000000
        /*03d8*/ 	.short	0x0101
        /*03da*/ 	.byte	0xff
	.zero		1


	//   ....[46]....
        /*03dc*/ 	.word	0x000032f0
        /*03e0*/ 	.word	0x000000ff
        /*03e4*/ 	.word	0x00000090
        /*03e8*/ 	.short	0x010a
        /*03ea*/ 	.byte	0x04
	.zero		1


	//   ....[47]....
        /*03ec*/ 	.word	0x00003410
        /*03f0*/ 	.word	0x00000000
        /*03f4*/ 	.word	0x00000080
        /*03f8*/ 	.short	0x010a
        /*03fa*/ 	.byte	0xff
	.zero		1


	//   ....[48]....
        /*03fc*/ 	.word	0x00003510
        /*0400*/ 	.word	0x00000000
        /*0404*/ 	.word	0x00000000
        /*0408*/ 	.short	0x0101
        /*040a*/ 	.byte	0xff
	.zero		1


	//   ....[49]....
        /*040c*/ 	.word	0x000035a0
        /*0410*/ 	.word	0x000000ff
        /*0414*/ 	.word	0x00000090
        /*0418*/ 	.short	0x0106
        /*041a*/ 	.byte	0x04
	.zero		1


	//   ....[50]....
        /*041c*/ 	.word	0x000035c0
        /*0420*/ 	.word	0x000000ff
        /*0424*/ 	.word	0x00000090
        /*0428*/ 	.short	0x010a
        /*042a*/ 	.byte	0x04
	.zero		1


	//   ....[51]....
        /*042c*/ 	.word	0x00003650
        /*0430*/ 	.word	0x000000ff
        /*0434*/ 	.word	0x00000090
        /*0438*/ 	.short	0x0106
        /*043a*/ 	.byte	0x07
	.zero		1


	//   ....[52]....
        /*043c*/ 	.word	0x00003690
        /*0440*/ 	.word	0x00000000
        /*0444*/ 	.word	0x00000090
        /*0448*/ 	.short	0x010a
        /*044a*/ 	.byte	0xff
	.zero		1


	//   ....[53]....
        /*044c*/ 	.word	0x00003900
        /*0450*/ 	.word	0x000000ff
        /*0454*/ 	.word	0x00000008
        /*0458*/ 	.short	0x010a
        /*045a*/ 	.byte	0x05
	.zero		1


	//   ....[54]....
        /*045c*/ 	.word	0x00003920
        /*0460*/ 	.word	0x000000ff
        /*0464*/ 	.word	0x00000008
        /*0468*/ 	.short	0x010a
        /*046a*/ 	.byte	0x05
	.zero		1


	//   ....[55]....
        /*046c*/ 	.word	0x00003ac0
        /*0470*/ 	.word	0x000000ff
        /*0474*/ 	.word	0x00000008
        /*0478*/ 	.short	0x010a
        /*047a*/ 	.byte	0x05
	.zero		1


	//   ....[56]....
        /*047c*/ 	.word	0x00003ae0
        /*0480*/ 	.word	0x000000ff
        /*0484*/ 	.word	0x00000008
        /*0488*/ 	.short	0x010a
        /*048a*/ 	.byte	0x05
	.zero		1


	//   ....[57]....
        /*048c*/ 	.word	0x00003bb0
        /*0490*/ 	.word	0x000000ff
        /*0494*/ 	.word	0x00000000
        /*0498*/ 	.short	0x0101
        /*049a*/ 	.byte	0x04
	.zero		1


	//   ....[58]....
        /*049c*/ 	.word	0x000041e0
        /*04a0*/ 	.word	0x00000008
        /*04a4*/ 	.word	0x00000080
        /*04a8*/ 	.short	0x010a
        /*04aa*/ 	.byte	0xff
	.zero		1


	//   ....[59]....
        /*04ac*/ 	.word	0x00004300
        /*04b0*/ 	.word	0x00000003
        /*04b4*/ 	.word	0x00000000
        /*04b8*/ 	.short	0x0101
        /*04ba*/ 	.byte	0xff
	.zero		1


	//   ....[60]....
        /*04bc*/ 	.word	0x00004860
        /*04c0*/ 	.word	0x000000ff
        /*04c4*/ 	.word	0x00000000
        /*04c8*/ 	.short	0x010a
        /*04ca*/ 	.byte	0x04
	.zero		1


	//   ....[61]....
        /*04cc*/ 	.word	0x000048b0
        /*04d0*/ 	.word	0x000000ff
        /*04d4*/ 	.word	0x000000b0
        /*04d8*/ 	.short	0x010a
        /*04da*/ 	.byte	0x47
	.zero		1


	//   ....[62]....
        /*04dc*/ 	.word	0x00004cd0
        /*04e0*/ 	.word	0x000000ff
        /*04e4*/ 	.word	0x00000000
        /*04e8*/ 	.short	0x010a
        /*04ea*/ 	.byte	0x0f
	.zero		1


	//   ....[63]....
        /*04ec*/ 	.word	0x00004e00
        /*04f0*/ 	.word	0x000000ff
        /*04f4*/ 	.word	0x00000000
        /*04f8*/ 	.short	0x010a
        /*04fa*/ 	.byte	0x05
	.zero		1


	//   ....[64]....
        /*04fc*/ 	.word	0x000052e0
        /*0500*/ 	.word	0x000000ff
        /*0504*/ 	.word	0x00000000
        /*0508*/ 	.short	0x010a
        /*050a*/ 	.byte	0x04
	.zero		1


	//   ....[65]....
        /*050c*/ 	.word	0x00005380
        /*0510*/ 	.word	0x00000002
        /*0514*/ 	.word	0x00000000
        /*0518*/ 	.short	0x010a
        /*051a*/ 	.byte	0xff
	.zero		1


	//   ....[66]....
        /*051c*/ 	.word	0x000053c0
        /*0520*/ 	.word	0x00000002
        /*0524*/ 	.word	0x00000000
        /*0528*/ 	.short	0x010a
        /*052a*/ 	.byte	0xff
	.zero		1


	//   ....[67]....
        /*052c*/ 	.word	0x00005440
        /*0530*/ 	.word	0x000000ff
        /*0534*/ 	.word	0x00000000
        /*0538*/ 	.short	0x0101
        /*053a*/ 	.byte	0x04
	.zero		1


	//   ....[68]....
        /*053c*/ 	.word	0x00005480
        /*0540*/ 	.word	0x000000ff
        /*0544*/ 	.word	0x000000e0
        /*0548*/ 	.short	0x010a
        /*054a*/ 	.byte	0x1d
	.zero		1


	//   ....[69]....
        /*054c*/ 	.word	0x000054e0
        /*0550*/ 	.word	0x000000ff
        /*0554*/ 	.word	0x00000000
        /*0558*/ 	.short	0x0101
        /*055a*/ 	.byte	0x04
	.zero		1


	//   ....[70]....
        /*055c*/ 	.word	0x00005990
        /*0560*/ 	.word	0x00000008
        /*0564*/ 	.word	0x00000080
        /*0568*/ 	.short	0x010a
        /*056a*/ 	.byte	0xff
	.zero		1


	//   ....[71]....
        /*056c*/ 	.word	0x00005b00
        /*0570*/ 	.word	0x00000000
        /*0574*/ 	.word	0x00000000
        /*0578*/ 	.short	0x0101
        /*057a*/ 	.byte	0xff
	.zero		1


	//   ....[72]....
        /*057c*/ 	.word	0x00005fd0
        /*0580*/ 	.word	0x000000ff
        /*0584*/ 	.word	0x00000078
        /*0588*/ 	.short	0x010a
        /*058a*/ 	.byte	0x18
	.zero		1


	//   ....[73]....
        /*058c*/ 	.word	0x000061a0
        /*0590*/ 	.word	0x000000ff
        /*0594*/ 	.word	0x00000058
        /*0598*/ 	.short	0x010a
        /*059a*/ 	.byte	0x04
	.zero		1


	//   ....[74]....
        /*059c*/ 	.word	0x00006390
        /*05a0*/ 	.word	0x000000ff
        /*05a4*/ 	.word	0x00000040
        /*05a8*/ 	.short	0x010b
        /*05aa*/ 	.byte	0x04
	.zero		1


	//   ....[75]....
        /*05ac*/ 	.word	0x000063a0
        /*05b0*/ 	.word	0x000000ff
        /*05b4*/ 	.word	0x00000000
        /*05b8*/ 	.short	0x0101
        /*05ba*/ 	.byte	0x07
	.zero		1


	//   ....[76]....
        /*05bc*/ 	.word	0x000063b0
        /*05c0*/ 	.word	0x000000ff
        /*05c4*/ 	.word	0x00000058
        /*05c8*/ 	.short	0x010a
        /*05ca*/ 	.byte	0x05
	.zero		1


	//   ....[77]....
        /*05cc*/ 	.word	0x00006610
        /*05d0*/ 	.word	0x000000ff
        /*05d4*/ 	.word	0x00000040
        /*05d8*/ 	.short	0x010b
        /*05da*/ 	.byte	0x05
	.zero		1


	//   ....[78]....
        /*05dc*/ 	.word	0x00006620
        /*05e0*/ 	.word	0x000000ff
        /*05e4*/ 	.word	0x00000000
        /*05e8*/ 	.short	0x0101
        /*05ea*/ 	.byte	0x04
	.zero		1


	//   ....[79]....
        /*05ec*/ 	.word	0x00006670
        /*05f0*/ 	.word	0x000000ff
        /*05f4*/ 	.word	0x00000000
        /*05f8*/ 	.short	0x010a
        /*05fa*/ 	.byte	0x04
	.zero		1


	//   ....[80]....
        /*05fc*/ 	.word	0x00006700
        /*0600*/ 	.word	0x000000ff
        /*0604*/ 	.word	0x00000000
        /*0608*/ 	.short	0x010a
        /*060a*/ 	.byte	0x05
	.zero		1


	//   ....[81]....
        /*060c*/ 	.word	0x000067a0
        /*0610*/ 	.word	0x00000000
        /*0614*/ 	.word	0x00000000
        /*0618*/ 	.short	0x010a
        /*061a*/ 	.byte	0xff
	.zero		1


	//   ....[82]....
        /*061c*/ 	.word	0x00006b00
        /*0620*/ 	.word	0x00000003
        /*0624*/ 	.word	0x00000080
        /*0628*/ 	.short	0x010a
        /*062a*/ 	.byte	0xff
	.zero		1


	//   ....[83]....
        /*062c*/ 	.word	0x00006c80
        /*0630*/ 	.word	0x00000000
        /*0634*/ 	.word	0x00000000
        /*0638*/ 	.short	0x0101
        /*063a*/ 	.byte	0xff
	.zero		1


	//   ....[84]....
        /*063c*/ 	.word	0x00007850
        /*0640*/ 	.word	0x00000000
        /*0644*/ 	.word	0x00000040
        /*0648*/ 	.short	0x010a
        /*064a*/ 	.byte	0xff
	.zero		1


	//   ....[85]....
        /*064c*/ 	.word	0x000078c0
        /*0650*/ 	.word	0x0000005a
        /*0654*/ 	.word	0x000000a0
        /*0658*/ 	.short	0x010a
        /*065a*/ 	.byte	0xff
	.zero		1


	//   ....[86]....
        /*065c*/ 	.word	0x000079b0
        /*0660*/ 	.word	0x00000000
        /*0664*/ 	.word	0x00000040
        /*0668*/ 	.short	0x010a
        /*066a*/ 	.byte	0xff
	.zero		1


	//   ....[87]....
        /*066c*/ 	.word	0x00007ae0
        /*0670*/ 	.word	0x0000005a
        /*0674*/ 	.word	0x000000a0
        /*0678*/ 	.short	0x010a
        /*067a*/ 	.byte	0xff
	.zero		1


	//   ....[88]....
        /*067c*/ 	.word	0x00008610
        /*0680*/ 	.word	0x00000000
        /*0684*/ 	.word	0x00000000
        /*0688*/ 	.short	0x0101
        /*068a*/ 	.byte	0xff
	.zero		1


	//   ....[89]....
        /*068c*/ 	.word	0x00008630
        /*0690*/ 	.word	0x00000002
        /*0694*/ 	.word	0x00000040
        /*0698*/ 	.short	0x010a
        /*069a*/ 	.byte	0xff
	.zero		1


	//   ....[90]....
        /*069c*/ 	.word	0x00008700
        /*06a0*/ 	.word	0x00000002
        /*06a4*/ 	.word	0x00000040
        /*06a8*/ 	.short	0x010a
        /*06aa*/ 	.byte	0xff
	.zero		1


	//   ....[91]....
        /*06ac*/ 	.word	0x00008b80
        /*06b0*/ 	.word	0x0000005a
        /*06b4*/ 	.word	0x00000000
        /*06b8*/ 	.short	0x0101
        /*06ba*/ 	.byte	0xff
	.zero		1


	//   ....[92]....
        /*06bc*/ 	.word	0x000093b0
        /*06c0*/ 	.word	0x00000002
        /*06c4*/ 	.word	0x00000000
        /*06c8*/ 	.short	0x0101
        /*06ca*/ 	.byte	0xff
	.zero		1


	//   ....[93]....
        /*06cc*/ 	.word	0x00009670
        /*06d0*/ 	.word	0x000000ff
        /*06d4*/ 	.word	0x00000000
        /*06d8*/ 	.short	0x0101
        /*06da*/ 	.byte	0x04
	.zero		1


	//   ....[94]....
        /*06dc*/ 	.word	0x00009690
        /*06e0*/ 	.word	0x00000003
        /*06e4*/ 	.word	0x000000d0
        /*06e8*/ 	.short	0x010a
        /*06ea*/ 	.byte	0xff
	.zero		1


	//   ....[95]....
        /*06ec*/ 	.word	0x000096f0
        /*06f0*/ 	.word	0x00000000
        /*06f4*/ 	.word	0x00000020
        /*06f8*/ 	.short	0x010a
        /*06fa*/ 	.byte	0xff
	.zero		1


	//   ....[96]....
        /*06fc*/ 	.word	0x00009750
        /*0700*/ 	.word	0x00000000
        /*0704*/ 	.word	0x00000020
        /*0708*/ 	.short	0x010a
        /*070a*/ 	.byte	0xff
	.zero		1


	//   ....[97]....
        /*070c*/ 	.word	0x000097a0
        /*0710*/ 	.word	0x00000003
        /*0714*/ 	.word	0x00000080
        /*0718*/ 	.short	0x010a
        /*071a*/ 	.byte	0xff
	.zero		1


	//   ....[98]....
        /*071c*/ 	.word	0x00009800
        /*0720*/ 	.word	0x00000000
        /*0724*/ 	.word	0x00000000
        /*0728*/ 	.short	0x010a
        /*072a*/ 	.byte	0xff
	.zero		1


	//   ....[99]....
        /*072c*/ 	.word	0x00009860
        /*0730*/ 	.word	0x00000000
        /*0734*/ 	.word	0x00000000
        /*0738*/ 	.short	0x010a
        /*073a*/ 	.byte	0xff
	.zero		1


	//   ....[100]....
        /*073c*/ 	.word	0x000098c0
        /*0740*/ 	.word	0x00000000
        /*0744*/ 	.word	0x00000000
        /*0748*/ 	.short	0x010a
        /*074a*/ 	.byte	0xff
	.zero		1


	//   ....[101]....
        /*074c*/ 	.word	0x00009910
        /*0750*/ 	.word	0x00000000
        /*0754*/ 	.word	0x000000c0
        /*0758*/ 	.short	0x010a
        /*075a*/ 	.byte	0xff
	.zero		1


	//   ....[102]....
        /*075c*/ 	.word	0x00009970
        /*0760*/ 	.word	0x00000000
        /*0764*/ 	.word	0x00000090
        /*0768*/ 	.short	0x010a
        /*076a*/ 	.byte	0xff
	.zero		1


	//   ....[103]....
        /*076c*/ 	.word	0x000099c0
        /*0770*/ 	.word	0x00000000
        /*0774*/ 	.word	0x00000080
        /*0778*/ 	.short	0x010a
        /*077a*/ 	.byte	0xff
	.zero		1


	//   ....[104]....
        /*077c*/ 	.word	0x00009a20
        /*0780*/ 	.word	0x00000000
        /*0784*/ 	.word	0x00000090
        /*0788*/ 	.short	0x010a
        /*078a*/ 	.byte	0xff
	.zero		1


	//   ....[105]....
        /*078c*/ 	.word	0x00009a80
        /*0790*/ 	.word	0x00000007
        /*0794*/ 	.word	0x00000008
        /*0798*/ 	.short	0x010a
        /*079a*/ 	.byte	0xff
	.zero		1


	//   ....[106]....
        /*079c*/ 	.word	0x00009b70
        /*07a0*/ 	.word	0x00000005
        /*07a4*/ 	.word	0x00000008
        /*07a8*/ 	.short	0x010a
        /*07aa*/ 	.byte	0xff
	.zero		1


	//   ....[107]....
        /*07ac*/ 	.word	0x00009bc0
        /*07b0*/ 	.word	0x00000008
        /*07b4*/ 	.word	0x00000080
        /*07b8*/ 	.short	0x010a
        /*07ba*/ 	.byte	0xff
	.zero		1


	//   ....[108]....
        /*07bc*/ 	.word	0x00009c20
        /*07c0*/ 	.word	0x00000003
        /*07c4*/ 	.word	0x000000b0
        /*07c8*/ 	.short	0x010a
        /*07ca*/ 	.byte	0xff
	.zero		1


	//   ....[109]....
        /*07cc*/ 	.word	0x00009c80
        /*07d0*/ 	.word	0x00000003
        /*07d4*/ 	.word	0x00000000
        /*07d8*/ 	.short	0x010a
        /*07da*/ 	.byte	0xff
	.zero		1


	//   ....[110]....
        /*07dc*/ 	.word	0x00009ce0
        /*07e0*/ 	.word	0x00000002
        /*07e4*/ 	.word	0x00000000
        /*07e8*/ 	.short	0x010a
        /*07ea*/ 	.byte	0xff
	.zero		1


	//   ....[111]....
        /*07ec*/ 	.word	0x00009d40
        /*07f0*/ 	.word	0x00000002
        /*07f4*/ 	.word	0x000000e0
        /*07f8*/ 	.short	0x010a
        /*07fa*/ 	.byte	0xff
	.zero		1


	//   ....[112]....
        /*07fc*/ 	.word	0x00009d90
        /*0800*/ 	.word	0x00000008
        /*0804*/ 	.word	0x00000080
        /*0808*/ 	.short	0x010a
        /*080a*/ 	.byte	0xff
	.zero		1


	//   ....[113]....
        /*080c*/ 	.word	0x00009df0
        /*0810*/ 	.word	0x00000000
        /*0814*/ 	.word	0x00000078
        /*0818*/ 	.short	0x010a
        /*081a*/ 	.byte	0xff
	.zero		1


	//   ....[114]....
        /*081c*/ 	.word	0x00009e50
        /*0820*/ 	.word	0x00000000
        /*0824*/ 	.word	0x00000058
        /*0828*/ 	.short	0x010a
        /*082a*/ 	.byte	0xff
	.zero		1


	//   ....[115]....
        /*082c*/ 	.word	0x00009eb0
        /*0830*/ 	.word	0x00000005
        /*0834*/ 	.word	0x00000058
        /*0838*/ 	.short	0x010a
        /*083a*/ 	.byte	0xff
	.zero		1


	//   ....[116]....
        /*083c*/ 	.word	0x00009f10
        /*0840*/ 	.word	0x00000000
        /*0844*/ 	.word	0x00000000
        /*0848*/ 	.short	0x010a
        /*084a*/ 	.byte	0xff
	.zero		1


	//   ....[117]....
        /*084c*/ 	.word	0x00009f70
        /*0850*/ 	.word	0x00000000
        /*0854*/ 	.word	0x00000000
        /*0858*/ 	.short	0x010a
        /*085a*/ 	.byte	0xff
	.zero		1


	//   ....[118]....
        /*085c*/ 	.word	0x00009fc0
        /*0860*/ 	.word	0x00000003
        /*0864*/ 	.word	0x00000080
        /*0868*/ 	.short	0x010a
        /*086a*/ 	.byte	0xff
	.zero		1


	//   ....[119]....
        /*086c*/ 	.word	0x0000a010
        /*0870*/ 	.word	0x00000000
        /*0874*/ 	.word	0x00000040
        /*0878*/ 	.short	0x010a
        /*087a*/ 	.byte	0xff
	.zero		1


	//   ....[120]....
        /*087c*/ 	.word	0x0000a060
        /*0880*/ 	.word	0x0000005a
        /*0884*/ 	.word	0x000000a0
        /*0888*/ 	.short	0x010a
        /*088a*/ 	.byte	0xff
	.zero		1


	//   ....[121]....
        /*088c*/ 	.word	0x0000a0b0
        /*0890*/ 	.word	0x00000002
        /*0894*/ 	.word	0x00000040
        /*0898*/ 	.short	0x010a
        /*089a*/ 	.byte	0xff
	.zero		1


	//----- nvinfo : EIATTR_NUM_MBARRIERS
	.align		4
.L_47:
        /*089c*/ 	.byte	0x03, 0x38
        /*089e*/ 	.short	0x001d


	//----- nvinfo : EIATTR_EXIT_INSTR_OFFSETS
	.align		4
        /*08a0*/ 	.byte	0x04, 0x1c
        /*08a2*/ 	.short	(.L_49 - .L_48)


	//   ....[0]....
.L_48:
        /*08a4*/ 	.word	0x00003140


	//   ....[1]....
        /*08a8*/ 	.word	0x00003660


	//   ....[2]....
        /*08ac*/ 	.word	0x000036c0


	//   ....[3]....
        /*08b0*/ 	.word	0x00005710


	//   ....[4]....
        /*08b4*/ 	.word	0x000067d0


	//   ....[5]....
        /*08b8*/ 	.word	0x00006810


	//   ....[6]....
        /*08bc*/ 	.word	0x00009550


	//   ....[7]....
        /*08c0*/ 	.word	0x000095d0


	//   ....[8]....
        /*08c4*/ 	.word	0x00009600


	//   ....[9]....
        /*08c8*/ 	.word	0x00009680


	//----- nvinfo : EIATTR_MAX_THREADS
	.align		4
.L_49:
        /*08cc*/ 	.byte	0x04, 0x05
        /*08ce*/ 	.short	(.L_51 - .L_50)
.L_50:
        /*08d0*/ 	.word	0x00000100
        /*08d4*/ 	.word	0x00000001
        /*08d8*/ 	.word	0x00000001


	//----- nvinfo : EIATTR_CRS_STACK_SIZE
	.align		4
.L_51:
        /*08dc*/ 	.byte	0x04, 0x1e
        /*08de*/ 	.short	(.L_53 - .L_52)
.L_52:
        /*08e0*/ 	.word	0x00000000


	//----- nvinfo : EIATTR_CBANK_PARAM_SIZE
	.align		4
.L_53:
        /*08e4*/ 	.byte	0x03, 0x19
        /*08e6*/ 	.short	0x0c00


	//----- nvinfo : EIATTR_PARAM_CBANK
	.align		4
        /*08e8*/ 	.byte	0x04, 0x0a
        /*08ea*/ 	.short	(.L_55 - .L_54)
	.align		4
.L_54:
        /*08ec*/ 	.word	index@(.nv.constant0._ZN7cutlass13device_kernelINS_4gemm6kernel13GemmUniversalIN4cute5tupleIJiiiiEEENS1_10collective13CollectiveMmaINS1_46MainloopSm100TmaUmmaWarpSpecializedBlockScaledILi4ELi2ELi2ENS5_IJNS4_1CILi4EEENSA_ILi1EEESC_EEEEENS5_IJNSA_ILi256EEENSA_ILi64EEESF_EEENS5_IJNS_12float_e5m2_tENS_13float_ue8m0_tEEEENS5_IJNS5_IJlSC_lEEENS4_6LayoutINS5_IJNS5_IJNS5_IJNSA_ILi32EEESB_EEEiEEESP_NS5_IJSC_iEEEEEENS5_IJNS5_IJNS5_IJNSA_ILi16EEESB_EEEiEEENS5_IJNS5_IJNSA_ILi0EEESC_EEENSA_ILi512EEEEEENS5_IJSV_iEEEEEEEEEEESK_S12_NS4_8TiledMMAINS4_8MMA_AtomIJNS4_27SM100_MMA_MXF8F6F4_2x1SM_SSISI_SI_fSJ_Li256ELi64ELNS4_4UMMA5MajorE0ELS17_0ELNS16_7ScaleInE0ELS18_0EEEEEENSM_INS5_IJSC_SC_SC_EEENS5_IJSV_SV_SV_EEEEENS5_IJNS4_10UnderscoreES1E_S1E_EEEEENS5_IJNS4_18SM100_TMA_2SM_LOADES1H_EEENS5_IJNS4_14ComposedLayoutINS4_7SwizzleILi3ELi4ELi3EEENS4_18smem_ptr_flag_bitsILi8EEENSM_INS5_IJNSA_ILi8EEENSA_ILi128EEEEEENS5_IJS1P_SC_EEEEEEENSM_INS5_IJNS5_IJNS5_IJSO_SC_EEENS5_IJSN_SC_EEEEEESC_NS5_IJSB_NSA_ILi2EEEEEEEEENS5_IJNS5_IJNS5_IJST_SX_EEESW_EEESV_NS5_IJSC_SX_EEEEEEEEEEEvNS4_8identityENS5_IJNS4_28SM100_TMA_2SM_LOAD_MULTICASTES27_EEES25_vS26_EENS_8epilogue10collective18CollectiveEpilogueINS2A_23Sm100TmaWarpSpecializedILi3ELi2ELi32ELb1ELb0EEEJNS5_IJS1P_SG_SF_EEENS5_IJNSM_IS1P_SC_EENSM_ISN_SC_EEEEENS_10bfloat16_tESL_S2J_SL_NS2A_6fusion15FusionCallbacksIS2E_NS2K_17LinearCombinationIS2J_fS2J_fLNS_15FloatRoundStyleE2EEES2F_S2I_JEEENS4_5SM1004TMEM4LOAD26SM100_TMEM_LOAD_32dp32b32xENS4_13SM90_TMA_LOADENS1J_INS1K_ILi2ELi4ELi3EEENS1M_ILi16EEENSM_INS5_IJS1O_SN_EEES1V_EEEENS4_39AutoVectorizingCopyWithAssumedAlignmentILi128EEENS4_14SM90_TMA_STOREES2Z_S31_S31_EEEvvEEEEvNT_6ParamsE)
        /*08f0*/ 	.short	0x0380
        /*08f2*/ 	.short	0x0c00


	//----- nvinfo : EIATTR_SW_WAR
	.align		4
.L_55:
        /*08f4*/ 	.byte	0x04, 0x36
        /*08f6*/ 	.short	(.L_57 - .L_56)
.L_56:
        /*08f8*/ 	.word	0x00000008
.L_57:


//--------------------- .nv.callgraph             --------------------------
	.section	.nv.callgraph,"",@"SHT_CUDA_CALLGRAPH"
	.align	4
	.sectionentsize	8
	.align		4
        /*0000*/ 	.word	0x00000000
	.align		4
        /*0004*/ 	.word	0xffffffff
	.align		4
        /*0008*/ 	.word	index@(_ZN7cutlass13device_kernelINS_4gemm6kernel13GemmUniversalIN4cute5tupleIJiiiiEEENS1_10collective13CollectiveMmaINS1_46MainloopSm100TmaUmmaWarpSpecializedBlockScaledILi4ELi2ELi2ENS5_IJNS4_1CILi4EEENSA_ILi1EEESC_EEEEENS5_IJNSA_ILi256EEENSA_ILi64EEESF_EEENS5_IJNS_12float_e5m2_tENS_13float_ue8m0_tEEEENS5_IJNS5_IJlSC_lEEENS4_6LayoutINS5_IJNS5_IJNS5_IJNSA_ILi32EEESB_EEEiEEESP_NS5_IJSC_iEEEEEENS5_IJNS5_IJNS5_IJNSA_ILi16EEESB_EEEiEEENS5_IJNS5_IJNSA_ILi0EEESC_EEENSA_ILi512EEEEEENS5_IJSV_iEEEEEEEEEEESK_S12_NS4_8TiledMMAINS4_8MMA_AtomIJNS4_27SM100_MMA_MXF8F6F4_2x1SM_SSISI_SI_fSJ_Li256ELi64ELNS4_4UMMA5MajorE0ELS17_0ELNS16_7ScaleInE0ELS18_0EEEEEENSM_INS5_IJSC_SC_SC_EEENS5_IJSV_SV_SV_EEEEENS5_IJNS4_10UnderscoreES1E_S1E_EEEEENS5_IJNS4_18SM100_TMA_2SM_LOADES1H_EEENS5_IJNS4_14ComposedLayoutINS4_7SwizzleILi3ELi4ELi3EEENS4_18smem_ptr_flag_bitsILi8EEENSM_INS5_IJNSA_ILi8EEENSA_ILi128EEEEEENS5_IJS1P_SC_EEEEEEENSM_INS5_IJNS5_IJNS5_IJSO_SC_EEENS5_IJSN_SC_EEEEEESC_NS5_IJSB_NSA_ILi2EEEEEEEEENS5_IJNS5_IJNS5_IJST_SX_EEESW_EEESV_NS5_IJSC_SX_EEEEEEEEEEEvNS4_8identityENS5_IJNS4_28SM100_TMA_2SM_LOAD_MULTICASTES27_EEES25_vS26_EENS_8epilogue10collective18CollectiveEpilogueINS2A_23Sm100TmaWarpSpecializedILi3ELi2ELi32ELb1ELb0EEEJNS5_IJS1P_SG_SF_EEENS5_IJNSM_IS1P_SC_EENSM_ISN_SC_EEEEENS_10bfloat16_tESL_S2J_SL_NS2A_6fusion15FusionCallbacksIS2E_NS2K_17LinearCombinationIS2J_fS2J_fLNS_15FloatRoundStyleE2EEES2F_S2I_JEEENS4_5SM1004TMEM4LOAD26SM100_TMEM_LOAD_32dp32b32xENS4_13SM90_TMA_LOADENS1J_INS1K_ILi2ELi4ELi3EEENS1M_ILi16EEENSM_INS5_IJS1O_SN_EEES1V_EEEENS4_39AutoVectorizingCopyWithAssumedAlignmentILi128EEENS4_14SM90_TMA_STOREES2Z_S31_S31_EEEvvEEEEvNT_6ParamsE)
	.align		4
        /*000c*/ 	.word	index@(__assertfail)
	.align		4
        /*0010*/ 	.word	0x00000000
	.align		4
        /*0014*/ 	.word	0xfffffffe
	.align		4
        /*0018*/ 	.word	0x00000000
	.align		4
        /*001c*/ 	.word	0xfffffffd
	.align		4
        /*0020*/ 	.word	0x00000000
	.align		4
        /*0024*/ 	.word	0xfffffffc


//--------------------- .nv.constant4             --------------------------
	.section	.nv.constant4,"a",@progbits
	.align	8
	.align		8
.nv.constant4:
        /*0000*/ 	.dword	__assertfail
	.align		8
        /*0008*/ 	.dword	__unnamed_1
	.align		8
        /*0010*/ 	.dword	__unnamed_2
	.align		8
        /*0018*/ 	.dword	_ZN40_INTERNAL_97bef529_4_k_cu_b0a920e0_396074cuda3std3__45__cpo5beginE
	.align		8
        /*0020*/ 	.dword	_ZN40_INTERNAL_97bef529_4_k_cu_b0a920e0_396074cuda3std3__45__cpo3endE
	.align		8
        /*0028*/ 	.dword	_ZN40_INTERNAL_97bef529_4_k_cu_b0a920e0_396074cuda3std3__45__cpo6cbeginE
	.align		8
        /*0030*/ 	.dword	_ZN40_INTERNAL_97bef529_4_k_cu_b0a920e0_396074cuda3std3__45__cpo4cendE
	.align		8
        /*0038*/ 	.dword	_ZN40_INTERNAL_97bef529_4_k_cu_b0a920e0_396074cuda3std3__442_GLOBAL__N__97bef529_4_k_cu_b0a920e0_396076ignoreE
	.align		8
        /*0040*/ 	.dword	_ZN40_INTERNAL_97bef529_4_k_cu_b0a920e0_396074cuda3std3__419piecewise_constructE
	.align		8
        /*0048*/ 	.dword	_ZN40_INTERNAL_97bef529_4_k_cu_b0a920e0_396074cuda3std3__48in_placeE
	.align		8
        /*0050*/ 	.dword	_ZN40_INTERNAL_97bef529_4_k_cu_b0a920e0_396074cuda3std6ranges3__45__cpo4swapE
	.align		8
        /*0058*/ 	.dword	_ZN40_INTERNAL_97bef529_4_k_cu_b0a920e0_396074cuda3std6ranges3__45__cpo9iter_moveE
	.align		8
        /*0060*/ 	.dword	_ZN40_INTERNAL_97bef529_4_k_cu_b0a920e0_396074cute7productE
	.align		8
        /*0068*/ 	.dword	_ZN40_INTERNAL_97bef529_4_k_cu_b0a920e0_396074cute1_E
	.align		8
        /*0070*/ 	.dword	$str$25
	.align		8
        /*0078*/ 	.dword	$str$26
	.align		8
        /*0080*/ 	.dword	$str$27
	.align		8
        /*0088*/ 	.dword	$str$28


//--------------------- .text._ZN7cutlass13device_kernelINS_4gemm6kernel13GemmUniversalIN4cute5tupleIJiiiiEEENS1_10collective13CollectiveMmaINS1_46MainloopSm100TmaUmmaWarpSpecializedBlockScaledILi4ELi2ELi2ENS5_IJNS4_1CILi4EEENSA_ILi1EEESC_EEEEENS5_IJNSA_ILi256EEENSA_ILi64EEESF_EEENS5_IJNS_12float_e5m2_tENS_13float_ue8m0_tEEEENS5_IJNS5_IJlSC_lEEENS4_6LayoutINS5_IJNS5_IJNS5_IJNSA_ILi32EEESB_EEEiEEESP_NS5_IJSC_iEEEEEENS5_IJNS5_IJNS5_IJNSA_ILi16EEESB_EEEiEEENS5_IJNS5_IJNSA_ILi0EEESC_EEENSA_ILi512EEEEEENS5_IJSV_iEEEEEEEEEEESK_S12_NS4_8TiledMMAINS4_8MMA_AtomIJNS4_27SM100_MMA_MXF8F6F4_2x1SM_SSISI_SI_fSJ_Li256ELi64ELNS4_4UMMA5MajorE0ELS17_0ELNS16_7ScaleInE0ELS18_0EEEEEENSM_INS5_IJSC_SC_SC_EEENS5_IJSV_SV_SV_EEEEENS5_IJNS4_10UnderscoreES1E_S1E_EEEEENS5_IJNS4_18SM100_TMA_2SM_LOADES1H_EEENS5_IJNS4_14ComposedLayoutINS4_7SwizzleILi3ELi4ELi3EEENS4_18smem_ptr_flag_bitsILi8EEENSM_INS5_IJNSA_ILi8EEENSA_ILi128EEEEEENS5_IJS1P_SC_EEEEEEENSM_INS5_IJNS5_IJNS5_IJSO_SC_EEENS5_IJSN_SC_EEEEEESC_NS5_IJSB_NSA_ILi2EEEEEEEEENS5_IJNS5_IJNS5_IJST_SX_EEESW_EEESV_NS5_IJSC_SX_EEEEEEEEEEEvNS4_8identityENS5_IJNS4_28SM100_TMA_2SM_LOAD_MULTICASTES27_EEES25_vS26_EENS_8epilogue10collective18CollectiveEpilogueINS2A_23Sm100TmaWarpSpecializedILi3ELi2ELi32ELb1ELb0EEEJNS5_IJS1P_SG_SF_EEENS5_IJNSM_IS1P_SC_EENSM_ISN_SC_EEEEENS_10bfloat16_tESL_S2J_SL_NS2A_6fusion15FusionCallbacksIS2E_NS2K_17LinearCombinationIS2J_fS2J_fLNS_15FloatRoundStyleE2EEES2F_S2I_JEEENS4_5SM1004TMEM4LOAD26SM100_TMEM_LOAD_32dp32b32xENS4_13SM90_TMA_LOADENS1J_INS1K_ILi2ELi4ELi3EEENS1M_ILi16EEENSM_INS5_IJS1O_SN_EEES1V_EEEENS4_39AutoVectorizingCopyWithAssumedAlignmentILi128EEENS4_14SM90_TMA_STOREES2Z_S31_S31_EEEvvEEEEvNT_6ParamsE --------------------------
	.section	.text._ZN7cutlass13device_kernelINS_4gemm6kernel13GemmUniversalIN4cute5tupleIJiiiiEEENS1_10collective13CollectiveMmaINS1_46MainloopSm100TmaUmmaWarpSpecializedBlockScaledILi4ELi2ELi2ENS5_IJNS4_1CILi4EEENSA_ILi1EEESC_EEEEENS5_IJNSA_ILi256EEENSA_ILi64EEESF_EEENS5_IJNS_12float_e5m2_tENS_13float_ue8m0_tEEEENS5_IJNS5_IJlSC_lEEENS4_6LayoutINS5_IJNS5_IJNS5_IJNSA_ILi32EEESB_EEEiEEESP_NS5_IJSC_iEEEEEENS5_IJNS5_IJNS5_IJNSA_ILi16EEESB_EEEiEEENS5_IJNS5_IJNSA_ILi0EEESC_EEENSA_ILi512EEEEEENS5_IJSV_iEEEEEEEEEEESK_S12_NS4_8TiledMMAINS4_8MMA_AtomIJNS4_27SM100_MMA_MXF8F6F4_2x1SM_SSISI_SI_fSJ_Li256ELi64ELNS4_4UMMA5MajorE0ELS17_0ELNS16_7ScaleInE0ELS18_0EEEEEENSM_INS5_IJSC_SC_SC_EEENS5_IJSV_SV_SV_EEEEENS5_IJNS4_10UnderscoreES1E_S1E_EEEEENS5_IJNS4_18SM100_TMA_2SM_LOADES1H_EEENS5_IJNS4_14ComposedLayoutINS4_7SwizzleILi3ELi4ELi3EEENS4_18smem_ptr_flag_bitsILi8EEENSM_INS5_IJNSA_ILi8EEENSA_ILi128EEEEEENS5_IJS1P_SC_EEEEEEENSM_INS5_IJNS5_IJNS5_IJSO_SC_EEENS5_IJSN_SC_EEEEEESC_NS5_IJSB_NSA_ILi2EEEEEEEEENS5_IJNS5_IJNS5_IJST_SX_EEESW_EEESV_NS5_IJSC_SX_EEEEEEEEEEEvNS4_8identityENS5_IJNS4_28SM100_TMA_2SM_LOAD_MULTICASTES27_EEES25_vS26_EENS_8epilogue10collective18CollectiveEpilogueINS2A_23Sm100TmaWarpSpecializedILi3ELi2ELi32ELb1ELb0EEEJNS5_IJS1P_SG_SF_EEENS5_IJNSM_IS1P_SC_EENSM_ISN_SC_EEEEENS_10bfloat16_tESL_S2J_SL_NS2A_6fusion15FusionCallbacksIS2E_NS2K_17LinearCombinationIS2J_fS2J_fLNS_15FloatRoundStyleE2EEES2F_S2I_JEEENS4_5SM1004TMEM4LOAD26SM100_TMEM_LOAD_32dp32b32xENS4_13SM90_TMA_LOADENS1J_INS1K_ILi2ELi4ELi3EEENS1M_ILi16EEENSM_INS5_IJS1O_SN_EEES1V_EEEENS4_39AutoVectorizingCopyWithAssumedAlignmentILi128EEENS4_14SM90_TMA_STOREES2Z_S31_S31_EEEvvEEEEvNT_6ParamsE,"ax",@progbits
	.align	128
.text._ZN7cutlass13device_kernelINS_4gemm6kernel13GemmUniversalIN4cute5tupleIJiiiiEEENS1_10collective13CollectiveMmaINS1_46MainloopSm100TmaUmmaWarpSpecializedBlockScaledILi4ELi2ELi2ENS5_IJNS4_1CILi4EEENSA_ILi1EEESC_EEEEENS5_IJNSA_ILi256EEENSA_ILi64EEESF_EEENS5_IJNS_12float_e5m2_tENS_13float_ue8m0_tEEEENS5_IJNS5_IJlSC_lEEENS4_6LayoutINS5_IJNS5_IJNS5_IJNSA_ILi32EEESB_EEEiEEESP_NS5_IJSC_iEEEEEENS5_IJNS5_IJNS5_IJNSA_ILi16EEESB_EEEiEEENS5_IJNS5_IJNSA_ILi0EEESC_EEENSA_ILi512EEEEEENS5_IJSV_iEEEEEEEEEEESK_S12_NS4_8TiledMMAINS4_8MMA_AtomIJNS4_27SM100_MMA_MXF8F6F4_2x1SM_SSISI_SI_fSJ_Li256ELi64ELNS4_4UMMA5MajorE0ELS17_0ELNS16_7ScaleInE0ELS18_0EEEEEENSM_INS5_IJSC_SC_SC_EEENS5_IJSV_SV_SV_EEEEENS5_IJNS4_10UnderscoreES1E_S1E_EEEEENS5_IJNS4_18SM100_TMA_2SM_LOADES1H_EEENS5_IJNS4_14ComposedLayoutINS4_7SwizzleILi3ELi4ELi3EEENS4_18smem_ptr_flag_bitsILi8EEENSM_INS5_IJNSA_ILi8EEENSA_ILi128EEEEEENS5_IJS1P_SC_EEEEEEENSM_INS5_IJNS5_IJNS5_IJSO_SC_EEENS5_IJSN_SC_EEEEEESC_NS5_IJSB_NSA_ILi2EEEEEEEEENS5_IJNS5_IJNS5_IJST_SX_EEESW_EEESV_NS5_IJSC_SX_EEEEEEEEEEEvNS4_8identityENS5_IJNS4_28SM100_TMA_2SM_LOAD_MULTICASTES27_EEES25_vS26_EENS_8epilogue10collective18CollectiveEpilogueINS2A_23Sm100TmaWarpSpecializedILi3ELi2ELi32ELb1ELb0EEEJNS5_IJS1P_SG_SF_EEENS5_IJNSM_IS1P_SC_EENSM_ISN_SC_EEEEENS_10bfloat16_tESL_S2J_SL_NS2A_6fusion15FusionCallbacksIS2E_NS2K_17LinearCombinationIS2J_fS2J_fLNS_15FloatRoundStyleE2EEES2F_S2I_JEEENS4_5SM1004TMEM4LOAD26SM100_TMEM_LOAD_32dp32b32xENS4_13SM90_TMA_LOADENS1J_INS1K_ILi2ELi4ELi3EEENS1M_ILi16EEENSM_INS5_IJS1O_SN_EEES1V_EEEENS4_39AutoVectorizingCopyWithAssumedAlignmentILi128EEENS4_14SM90_TMA_STOREES2Z_S31_S31_EEEvvEEEEvNT_6ParamsE:
        .type           _ZN7cutlass13device_kernelINS_4gemm6kernel13GemmUniversalIN4cute5tupleIJiiiiEEENS1_10collective13CollectiveMmaINS1_46MainloopSm100TmaUmmaWarpSpecializedBlockScaledILi4ELi2ELi2ENS5_IJNS4_1CILi4EEENSA_ILi1EEESC_EEEEENS5_IJNSA_ILi256EEENSA_ILi64EEESF_EEENS5_IJNS_12float_e5m2_tENS_13float_ue8m0_tEEEENS5_IJNS5_IJlSC_lEEENS4_6LayoutINS5_IJNS5_IJNS5_IJNSA_ILi32EEESB_EEEiEEESP_NS5_IJSC_iEEEEEENS5_IJNS5_IJNS5_IJNSA_ILi16EEESB_EEEiEEENS5_IJNS5_IJNSA_ILi0EEESC_EEENSA_ILi512EEEEEENS5_IJSV_iEEEEEEEEEEESK_S12_NS4_8TiledMMAINS4_8MMA_AtomIJNS4_27SM100_MMA_MXF8F6F4_2x1SM_SSISI_SI_fSJ_Li256ELi64ELNS4_4UMMA5MajorE0ELS17_0ELNS16_7ScaleInE0ELS18_0EEEEEENSM_INS5_IJSC_SC_SC_EEENS5_IJSV_SV_SV_EEEEENS5_IJNS4_10UnderscoreES1E_S1E_EEEEENS5_IJNS4_18SM100_TMA_2SM_LOADES1H_EEENS5_IJNS4_14ComposedLayoutINS4_7SwizzleILi3ELi4ELi3EEENS4_18smem_ptr_flag_bitsILi8EEENSM_INS5_IJNSA_ILi8EEENSA_ILi128EEEEEENS5_IJS1P_SC_EEEEEEENSM_INS5_IJNS5_IJNS5_IJSO_SC_EEENS5_IJSN_SC_EEEEEESC_NS5_IJSB_NSA_ILi2EEEEEEEEENS5_IJNS5_IJNS5_IJST_SX_EEESW_EEESV_NS5_IJSC_SX_EEEEEEEEEEEvNS4_8identityENS5_IJNS4_28SM100_TMA_2SM_LOAD_MULTICASTES27_EEES25_vS26_EENS_8epilogue10collective18CollectiveEpilogueINS2A_23Sm100TmaWarpSpecializedILi3ELi2ELi32ELb1ELb0EEEJNS5_IJS1P_SG_SF_EEENS5_IJNSM_IS1P_SC_EENSM_ISN_SC_EEEEENS_10bfloat16_tESL_S2J_SL_NS2A_6fusion15FusionCallbacksIS2E_NS2K_17LinearCombinationIS2J_fS2J_fLNS_15FloatRoundStyleE2EEES2F_S2I_JEEENS4_5SM1004TMEM4LOAD26SM100_TMEM_LOAD_32dp32b32xENS4_13SM90_TMA_LOADENS1J_INS1K_ILi2ELi4ELi3EEENS1M_ILi16EEENSM_INS5_IJS1O_SN_EEES1V_EEEENS4_39AutoVectorizingCopyWithAssumedAlignmentILi128EEENS4_14SM90_TMA_STOREES2Z_S31_S31_EEEvvEEEEvNT_6ParamsE,@function
        .size           _ZN7cutlass13device_kernelINS_4gemm6kernel13GemmUniversalIN4cute5tupleIJiiiiEEENS1_10collective13CollectiveMmaINS1_46MainloopSm100TmaUmmaWarpSpecializedBlockScaledILi4ELi2ELi2ENS5_IJNS4_1CILi4EEENSA_ILi1EEESC_EEEEENS5_IJNSA_ILi256EEENSA_ILi64EEESF_EEENS5_IJNS_12float_e5m2_tENS_13float_ue8m0_tEEEENS5_IJNS5_IJlSC_lEEENS4_6LayoutINS5_IJNS5_IJNS5_IJNSA_ILi32EEESB_EEEiEEESP_NS5_IJSC_iEEEEEENS5_IJNS5_IJNS5_IJNSA_ILi16EEESB_EEEiEEENS5_IJNS5_IJNSA_ILi0EEESC_EEENSA_ILi512EEEEEENS5_IJSV_iEEEEEEEEEEESK_S12_NS4_8TiledMMAINS4_8MMA_AtomIJNS4_27SM100_MMA_MXF8F6F4_2x1SM_SSISI_SI_fSJ_Li256ELi64ELNS4_4UMMA5MajorE0ELS17_0ELNS16_7ScaleInE0ELS18_0EEEEEENSM_INS5_IJSC_SC_SC_EEENS5_IJSV_SV_SV_EEEEENS5_IJNS4_10UnderscoreES1E_S1E_EEEEENS5_IJNS4_18SM100_TMA_2SM_LOADES1H_EEENS5_IJNS4_14ComposedLayoutINS4_7SwizzleILi3ELi4ELi3EEENS4_18smem_ptr_flag_bitsILi8EEENSM_INS5_IJNSA_ILi8EEENSA_ILi128EEEEEENS5_IJS1P_SC_EEEEEEENSM_INS5_IJNS5_IJNS5_IJSO_SC_EEENS5_IJSN_SC_EEEEEESC_NS5_IJSB_NSA_ILi2EEEEEEEEENS5_IJNS5_IJNS5_IJST_SX_EEESW_EEESV_NS5_IJSC_SX_EEEEEEEEEEEvNS4_8identityENS5_IJNS4_28SM100_TMA_2SM_LOAD_MULTICASTES27_EEES25_vS26_EENS_8epilogue10collective18CollectiveEpilogueINS2A_23Sm100TmaWarpSpecializedILi3ELi2ELi32ELb1ELb0EEEJNS5_IJS1P_SG_SF_EEENS5_IJNSM_IS1P_SC_EENSM_ISN_SC_EEEEENS_10bfloat16_tESL_S2J_SL_NS2A_6fusion15FusionCallbacksIS2E_NS2K_17LinearCombinationIS2J_fS2J_fLNS_15FloatRoundStyleE2EEES2F_S2I_JEEENS4_5SM1004TMEM4LOAD26SM100_TMEM_LOAD_32dp32b32xENS4_13SM90_TMA_LOADENS1J_INS1K_ILi2ELi4ELi3EEENS1M_ILi16EEENSM_INS5_IJS1O_SN_EEES1V_EEEENS4_39AutoVectorizingCopyWithAssumedAlignmentILi128EEENS4_14SM90_TMA_STOREES2Z_S31_S31_EEEvvEEEEvNT_6ParamsE,(.L_x_175 - _ZN7cutlass13device_kernelINS_4gemm6kernel13GemmUniversalIN4cute5tupleIJiiiiEEENS1_10collective13CollectiveMmaINS1_46MainloopSm100TmaUmmaWarpSpecializedBlockScaledILi4ELi2ELi2ENS5_IJNS4_1CILi4EEENSA_ILi1EEESC_EEEEENS5_IJNSA_ILi256EEENSA_ILi64EEESF_EEENS5_IJNS_12float_e5m2_tENS_13float_ue8m0_tEEEENS5_IJNS5_IJlSC_lEEENS4_6LayoutINS5_IJNS5_IJNS5_IJNSA_ILi32EEESB_EEEiEEESP_NS5_IJSC_iEEEEEENS5_IJNS5_IJNS5_IJNSA_ILi16EEESB_EEEiEEENS5_IJNS5_IJNSA_ILi0EEESC_EEENSA_ILi512EEEEEENS5_IJSV_iEEEEEEEEEEESK_S12_NS4_8TiledMMAINS4_8MMA_AtomIJNS4_27SM100_MMA_MXF8F6F4_2x1SM_SSISI_SI_fSJ_Li256ELi64ELNS4_4UMMA5MajorE0ELS17_0ELNS16_7ScaleInE0ELS18_0EEEEEENSM_INS5_IJSC_SC_SC_EEENS5_IJSV_SV_SV_EEEEENS5_IJNS4_10UnderscoreES1E_S1E_EEEEENS5_IJNS4_18SM100_TMA_2SM_LOADES1H_EEENS5_IJNS4_14ComposedLayoutINS4_7SwizzleILi3ELi4ELi3EEENS4_18smem_ptr_flag_bitsILi8EEENSM_INS5_IJNSA_ILi8EEENSA_ILi128EEEEEENS5_IJS1P_SC_EEEEEEENSM_INS5_IJNS5_IJNS5_IJSO_SC_EEENS5_IJSN_SC_EEEEEESC_NS5_IJSB_NSA_ILi2EEEEEEEEENS5_IJNS5_IJNS5_IJST_SX_EEESW_EEESV_NS5_IJSC_SX_EEEEEEEEEEEvNS4_8identityENS5_IJNS4_28SM100_TMA_2SM_LOAD_MULTICASTES27_EEES25_vS26_EENS_8epilogue10collective18CollectiveEpilogueINS2A_23Sm100TmaWarpSpecializedILi3ELi2ELi32ELb1ELb0EEEJNS5_IJS1P_SG_SF_EEENS5_IJNSM_IS1P_SC_EENSM_ISN_SC_EEEEENS_10bfloat16_tESL_S2J_SL_NS2A_6fusion15FusionCallbacksIS2E_NS2K_17LinearCombinationIS2J_fS2J_fLNS_15FloatRoundStyleE2EEES2F_S2I_JEEENS4_5SM1004TMEM4LOAD26SM100_TMEM_LOAD_32dp32b32xENS4_13SM90_TMA_LOADENS1J_INS1K_ILi2ELi4ELi3EEENS1M_ILi16EEENSM_INS5_IJS1O_SN_EEES1V_EEEENS4_39AutoVectorizingCopyWithAssumedAlignmentILi128EEENS4_14SM90_TMA_STOREES2Z_S31_S31_EEEvvEEEEvNT_6ParamsE)
        .other          _ZN7cutlass13device_kernelINS_4gemm6kernel13GemmUniversalIN4cute5tupleIJiiiiEEENS1_10collective13CollectiveMmaINS1_46MainloopSm100TmaUmmaWarpSpecializedBlockScaledILi4ELi2ELi2ENS5_IJNS4_1CILi4EEENSA_ILi1EEESC_EEEEENS5_IJNSA_ILi256EEENSA_ILi64EEESF_EEENS5_IJNS_12float_e5m2_tENS_13float_ue8m0_tEEEENS5_IJNS5_IJlSC_lEEENS4_6LayoutINS5_IJNS5_IJNS5_IJNSA_ILi32EEESB_EEEiEEESP_NS5_IJSC_iEEEEEENS5_IJNS5_IJNS5_IJNSA_ILi16EEESB_EEEiEEENS5_IJNS5_IJNSA_ILi0EEESC_EEENSA_ILi512EEEEEENS5_IJSV_iEEEEEEEEEEESK_S12_NS4_8TiledMMAINS4_8MMA_AtomIJNS4_27SM100_MMA_MXF8F6F4_2x1SM_SSISI_SI_fSJ_Li256ELi64ELNS4_4UMMA5MajorE0ELS17_0ELNS16_7ScaleInE0ELS18_0EEEEEENSM_INS5_IJSC_SC_SC_EEENS5_IJSV_SV_SV_EEEEENS5_IJNS4_10UnderscoreES1E_S1E_EEEEENS5_IJNS4_18SM100_TMA_2SM_LOADES1H_EEENS5_IJNS4_14ComposedLayoutINS4_7SwizzleILi3ELi4ELi3EEENS4_18smem_ptr_flag_bitsILi8EEENSM_INS5_IJNSA_ILi8EEENSA_ILi128EEEEEENS5_IJS1P_SC_EEEEEEENSM_INS5_IJNS5_IJNS5_IJSO_SC_EEENS5_IJSN_SC_EEEEEESC_NS5_IJSB_NSA_ILi2EEEEEEEEENS5_IJNS5_IJNS5_IJST_SX_EEESW_EEESV_NS5_IJSC_SX_EEEEEEEEEEEvNS4_8identityENS5_IJNS4_28SM100_TMA_2SM_LOAD_MULTICASTES27_EEES25_vS26_EENS_8epilogue10collective18CollectiveEpilogueINS2A_23Sm100TmaWarpSpecializedILi3ELi2ELi32ELb1ELb0EEEJNS5_IJS1P_SG_SF_EEENS5_IJNSM_IS1P_SC_EENSM_ISN_SC_EEEEENS_10bfloat16_tESL_S2J_SL_NS2A_6fusion15FusionCallbacksIS2E_NS2K_17LinearCombinationIS2J_fS2J_fLNS_15FloatRoundStyleE2EEES2F_S2I_JEEENS4_5SM1004TMEM4LOAD26SM100_TMEM_LOAD_32dp32b32xENS4_13SM90_TMA_LOADENS1J_INS1K_ILi2ELi4ELi3EEENS1M_ILi16EEENSM_INS5_IJS1O_SN_EEES1V_EEEENS4_39AutoVectorizingCopyWithAssumedAlignmentILi128EEENS4_14SM90_TMA_STOREES2Z_S31_S31_EEEvvEEEEvNT_6ParamsE,@"STO_CUDA_ENTRY STV_DEFAULT"
_ZN7cutlass13device_kernelINS_4gemm6kernel13GemmUniversalIN4cute5tupleIJiiiiEEENS1_10collective13CollectiveMmaINS1_46MainloopSm100TmaUmmaWarpSpecializedBlockScaledILi4ELi2ELi2ENS5_IJNS4_1CILi4EEENSA_ILi1EEESC_EEEEENS5_IJNSA_ILi256EEENSA_ILi64EEESF_EEENS5_IJNS_12float_e5m2_tENS_13float_ue8m0_tEEEENS5_IJNS5_IJlSC_lEEENS4_6LayoutINS5_IJNS5_IJNS5_IJNSA_ILi32EEESB_EEEiEEESP_NS5_IJSC_iEEEEEENS5_IJNS5_IJNS5_IJNSA_ILi16EEESB_EEEiEEENS5_IJNS5_IJNSA_ILi0EEESC_EEENSA_ILi512EEEEEENS5_IJSV_iEEEEEEEEEEESK_S12_NS4_8TiledMMAINS4_8MMA_AtomIJNS4_27SM100_MMA_MXF8F6F4_2x1SM_SSISI_SI_fSJ_Li256ELi64ELNS4_4UMMA5MajorE0ELS17_0ELNS16_7ScaleInE0ELS18_0EEEEEENSM_INS5_IJSC_SC_SC_EEENS5_IJSV_SV_SV_EEEEENS5_IJNS4_10UnderscoreES1E_S1E_EEEEENS5_IJNS4_18SM100_TMA_2SM_LOADES1H_EEENS5_IJNS4_14ComposedLayoutINS4_7SwizzleILi3ELi4ELi3EEENS4_18smem_ptr_flag_bitsILi8EEENSM_INS5_IJNSA_ILi8EEENSA_ILi128EEEEEENS5_IJS1P_SC_EEEEEEENSM_INS5_IJNS5_IJNS5_IJSO_SC_EEENS5_IJSN_SC_EEEEEESC_NS5_IJSB_NSA_ILi2EEEEEEEEENS5_IJNS5_IJNS5_IJST_SX_EEESW_EEESV_NS5_IJSC_SX_EEEEEEEEEEEvNS4_8identityENS5_IJNS4_28SM100_TMA_2SM_LOAD_MULTICASTES27_EEES25_vS26_EENS_8epilogue10collective18CollectiveEpilogueINS2A_23Sm100TmaWarpSpecializedILi3ELi2ELi32ELb1ELb0EEEJNS5_IJS1P_SG_SF_EEENS5_IJNSM_IS1P_SC_EENSM_ISN_SC_EEEEENS_10bfloat16_tESL_S2J_SL_NS2A_6fusion15FusionCallbacksIS2E_NS2K_17LinearCombinationIS2J_fS2J_fLNS_15FloatRoundStyleE2EEES2F_S2I_JEEENS4_5SM1004TMEM4LOAD26SM100_TMEM_LOAD_32dp32b32xENS4_13SM90_TMA_LOADENS1J_INS1K_ILi2ELi4ELi3EEENS1M_ILi16EEENSM_INS5_IJS1O_SN_EEES1V_EEEENS4_39AutoVectorizingCopyWithAssumedAlignmentILi128EEENS4_14SM90_TMA_STOREES2Z_S31_S31_EEEvvEEEEvNT_6ParamsE:
[----:B------:R-:W1:Y:S01]  /*0000*/  LDC R1, c[0x0][0x37c] ;  /* 0x0000df00ff017b82 */ /* 0x000e620000000800 */
[----:B------:R-:W2:Y:S01]  /*0010*/  S2R R93, SR_TID.X ;  /* 0x00000000005d7919 */ /* 0x000ea20000002100 */
[----:B------:R-:W3:Y:S06]  /*0020*/  LDCU.64 UR12, c[0x0][0xc90] ;  /* 0x00019200ff0c77ac */ /* 0x000eec0008000a00 */
[----:B------:R-:W4:Y:S01]  /*0030*/  S2UR UR4, SR_CgaCtaId ;  /* 0x00000000000479c3 */ /* 0x000f220000008800 */
[----:B------:R-:W-:Y:S02]  /*0040*/  PRMT R84, RZ, 0x7610, R84 ;  /* 0x00007610ff547816 */ /* 0x000fe40000000054 */
[----:B------:R-:W-:Y:S01]  /*0050*/  ELECT P1, URZ, PT ;  /* 0x0000000000ff782f */ /* 0x000fe20003820000 */
[----:B---3--:R-:W-:-:S04]  /*0060*/  UISETP.NE.U32.AND UP0, UPT, UR12, URZ, UPT ;  /* 0x000000ff0c00728c */ /* 0x008fc8000bf05070 */
[----:B------:R-:W-:Y:S01]  /*0070*/  UISETP.NE.AND.EX UP0, UPT, UR13, URZ, UPT, UP0 ;  /* 0x000000ff0d00728c */ /* 0x000fe2000bf05300 */
[----:B----4-:R-:W-:Y:S01]  /*0080*/  IMAD.U32 R88, RZ, RZ, UR4 ;  /* 0x00000004ff587e24 */ /* 0x010fe2000f8e00ff */
[----:B------:R-:W-:Y:S02]  /*0090*/  ULOP3.LUT UR5, UR4, 0x1, URZ, 0xc0, !UPT ;  /* 0x0000000104057892 */ /* 0x000fe4000f8ec0ff */
[----:B------:R-:W-:Y:S01]  /*00a0*/  ULOP3.LUT UR4, UR4, 0x1, URZ, 0x3c, !UPT ;  /* 0x0000000104047892 */ /* 0x000fe2000f8e3cff */
[----:B--2---:R-:W-:-:S03]  /*00b0*/  SHF.R.U32.HI R85, RZ, 0x5, R93 ;  /* 0x00000005ff557819 */ /* 0x004fc6000001165d */
[----:B------:R-:W-:Y:S02]  /*00c0*/  IMAD.U32 R2, RZ, RZ, UR5 ;  /* 0x00000005ff027e24 */ /* 0x000fe4000f8e00ff */
[----:B------:R-:W2:Y:S02]  /*00d0*/  SHFL.IDX PT, R0, R85, RZ, 0x1f ;  /* 0x00001fff55007589 */ /* 0x000ea400000e0000 */
[----:B--2---:R-:W-:Y:S01]  /*00e0*/  R2UR UR18, R0 ;  /* 0x00000000001272ca */ /* 0x004fe200000e0000 */
[----:B------:R-:W-:Y:S01]  /*00f0*/  IMAD.U32 R0, RZ, RZ, UR4 ;  /* 0x00000004ff007e24 */ /* 0x000fe2000f8e00ff */
[----:B-1----:R-:W-:-:S13]  /*0100*/  BRA.U UP0, `(.L_x_0) ;  /* 0x0000000100307547 */ /* 0x002fda000b800000 */
[----:B------:R-:W1:Y:S02]  /*0110*/  LDCU.64 UR4, c[0x0][0xc88] ;  /* 0x00019100ff0477ac */ /* 0x000e640008000a00 */
[----:B-1----:R-:W-:-:S04]  /*0120*/  UISETP.NE.U32.AND UP0, UPT, UR4, URZ, UPT ;  /* 0x000000ff0400728c */ /* 0x002fc8000bf05070 */
[----:B------:R-:W-:-:S09]  /*0130*/  UISETP.NE.AND.EX UP0, UPT, UR5, URZ, UPT, UP0 ;  /* 0x000000ff0500728c */ /* 0x000fd2000bf05300 */
[----:B------:R-:W-:Y:S05]  /*0140*/  BRA.U !UP0, `(.L_x_1) ;  /* 0x0000000108147547 */ /* 0x000fea000b800000 */
[----:B------:R-:W1:Y:S01]  /*0150*/  LDC.64 R4, c[0x0][0xc88] ;  /* 0x00032200ff047b82 */ /* 0x000e620000000a00 */
[----:B------:R-:W1:Y:S02]  /*0160*/  LDCU.64 UR4, c[0x0][0x358] ;  /* 0x00006b00ff0477ac */ /* 0x000e640008000a00 */
[----:B-1----:R1:W5:Y:S01]  /*0170*/  LDG.E R41, desc[UR4][R4.64] ;  /* 0x0000000404297981 */ /* 0x002362000c1e1900 */
[----:B------:R-:W-:Y:S01]  /*0180*/  HFMA2 R84, -RZ, RZ, 0, 5.9604644775390625e-08 ;  /* 0x00000001ff547431 */ /* 0x000fe200000001ff */
[----:B------:R-:W-:Y:S05]  /*0190*/  BRA `(.L_x_0) ;  /* 0x00000000000c7947 */ /* 0x000fea0003800000 */
.L_x_1:
[----:B------:R-:W1:Y:S01]  /*01a0*/  LDCU UR4, c[0x0][0xc80] ;  /* 0x00019000ff0477ac */ /* 0x000e620008000800 */
[----:B------:R-:W-:Y:S01]  /*01b0*/  HFMA2 R84, -RZ, RZ, 0, 5.9604644775390625e-08 ;  /* 0x00000001ff547431 */ /* 0x000fe200000001ff */
[----:B-1----:R-:W-:-:S07]  /*01c0*/  MOV R41, UR4 ;  /* 0x0000000400297c02 */ /* 0x002fce0008000f00 */
.L_x_0:
[----:B------:R-:W2:Y:S02]  /*01d0*/  LDCU.64 UR4, c[0x0][0xcb0] ;  /* 0x00019600ff0477ac */ /* 0x000ea40008000a00 */
[----:B--2---:R-:W-:-:S04]  /*01e0*/  UISETP.NE.U32.AND UP0, UPT, UR4, URZ, UPT ;  /* 0x000000ff0400728c */ /* 0x004fc8000bf05070 */
[----:B------:R-:W-:-:S09]  /*01f0*/  UISETP.NE.AND.EX UP0, UPT, UR5, URZ, UPT, UP0 ;  /* 0x000000ff0500728c */ /* 0x000fd2000bf05300 */
[----:B------:R-:W-:Y:S05]  /*0200*/  BRA.U UP0, `(.L_x_2) ;  /* 0x0000000100287547 */ /* 0x000fea000b800000 */
[----:B------:R-:W2:Y:S02]  /*0210*/  LDCU.64 UR4, c[0x0][0xca8] ;  /* 0x00019500ff0477ac */ /* 0x000ea40008000a00 */
[----:B--2---:R-:W-:-:S04]  /*0220*/  UISETP.NE.U32.AND UP0, UPT, UR4, URZ, UPT ;  /* 0x000000ff0400728c */ /* 0x004fc8000bf05070 */
[----:B------:R-:W-:-:S09]  /*0230*/  UISETP.NE.AND.EX UP0, UPT, UR5, URZ, UPT, UP0 ;  /* 0x000000ff0500728c */ /* 0x000fd2000bf05300 */
[----:B------:R-:W-:Y:S05]  /*0240*/  BRA.U !UP0, `(.L_x_3) ;  /* 0x0000000108107547 */ /* 0x000fea000b800000 */
[----:B------:R-:W2:Y:S01]  /*0250*/  LDC.64 R38, c[0x0][0xca8] ;  /* 0x00032a00ff267b82 */ /* 0x000ea20000000a00 */
[----:B------:R-:W2:Y:S02]  /*0260*/  LDCU.64 UR4, c[0x0][0x358] ;  /* 0x00006b00ff0477ac */ /* 0x000ea40008000a00 */
[----:B--2---:R2:W5:Y:S01]  /*0270*/  LDG.E R38, desc[UR4][R38.64] ;  /* 0x0000000426267981 */ /* 0x004562000c1e1900 */
[----:B------:R-:W-:Y:S05]  /*0280*/  BRA `(.L_x_2) ;  /* 0x0000000000087947 */ /* 0x000fea0003800000 */
.L_x_3:
[----:B------:R-:W2:Y:S02]  /*0290*/  LDCU UR4, c[0x0][0xca0] ;  /* 0x00019400ff0477ac */ /* 0x000ea40008000800 */
[----:B--2---:R-:W-:Y:S02]  /*02a0*/  MOV R38, UR4 ;  /* 0x0000000400267c02 */ /* 0x004fe40008000f00 */
.L_x_2:
[----:B------:R-:W-:Y:S01]  /*02b0*/  IMAD.U32 R3, RZ, RZ, UR18 ;  /* 0x00000012ff037e24 */ /* 0x000fe2000f8e00ff */
[----:B------:R-:W-:Y:S04]  /*02c0*/  BSSY.RECONVERGENT B0, `(.L_x_4) ;  /* 0x0000012000007945 */ /* 0x000fe80003800200 */
[C---:B------:R-:W-:Y:S02]  /*02d0*/  ISETP.NE.OR P2, PT, R3.reuse, 0x1, !P1 ;  /* 0x000000010300780c */ /* 0x040fe40004f45670 */
[----:B------:R-:W-:-:S11]  /*02e0*/  ISETP.NE.OR P0, PT, R3, 0x3, !P1 ;  /* 0x000000030300780c */ /* 0x000fd60004f05670 */
[----:B------:R-:W-:Y:S05]  /*02f0*/  @P2 BRA `(.L_x_5) ;  /* 0x0000000000382947 */ /* 0x000fea0003800000 */
[----:B------:R-:W3:Y:S02]  /*0300*/  LDCU.64 UR4, c[0x0][0x348] ;  /* 0x00006900ff0477ac */ /* 0x000ee40008000a00 */
[----:B---3--:R-:W-:Y:S02]  /*0310*/  UIADD3 UR10, UP3, UPT, UR4, 0x80, URZ ;  /* 0x00000080040a7890 */ /* 0x008fe4000ff7e0ff */
[----:B------:R-:W-:Y:S02]  /*0320*/  UIADD3 UR8, UP2, UPT, UR4, 0x180, URZ ;  /* 0x0000018004087890 */ /* 0x000fe4000ff5e0ff */
[----:B------:R-:W-:Y:S02]  /*0330*/  UIADD3 UR6, UP1, UPT, UR4, 0x280, URZ ;  /* 0x0000028004067890 */ /* 0x000fe4000ff3e0ff */
[----:B------:R-:W-:Y:S02]  /*0340*/  UIADD3 UR4, UP0, UPT, UR4, 0x380, URZ ;  /* 0x0000038004047890 */ /* 0x000fe4000ff1e0ff */
[----:B------:R-:W-:-:S02]  /*0350*/  UIADD3.X UR11, UPT, UPT, URZ, UR5, URZ, UP3, !UPT ;  /* 0x00000005ff0b7290 */ /* 0x000fc40009ffe4ff */
[----:B------:R-:W-:Y:S02]  /*0360*/  UIADD3.X UR9, UPT, UPT, URZ, UR5, URZ, UP2, !UPT ;  /* 0x00000005ff097290 */ /* 0x000fe400097fe4ff */
[----:B------:R-:W-:Y:S02]  /*0370*/  UIADD3.X UR7, UPT, UPT, URZ, UR5, URZ, UP1, !UPT ;  /* 0x00000005ff077290 */ /* 0x000fe40008ffe4ff */
[----:B------:R-:W-:-:S03]  /*0380*/  UIADD3.X UR5, UPT, UPT, URZ, UR5, URZ, UP0, !UPT ;  /* 0x00000005ff057290 */ /* 0x000fc600087fe4ff */
[----:B------:R3:W-:Y:S02]  /*0390*/  UTMACCTL.PF [UR10] ;  /* 0x000000000a0079b9 */ /* 0x0007e40008040000 */
[----:B------:R3:W-:Y:S02]  /*03a0*/  UTMACCTL.PF [UR8] ;  /* 0x00000000080079b9 */ /* 0x0007e40008040000 */
[----:B------:R3:W-:Y:S02]  /*03b0*/  UTMACCTL.PF [UR6] ;  /* 0x00000000060079b9 */ /* 0x0007e40008040000 */
[----:B------:R3:W-:Y:S02]  /*03c0*/  UTMACCTL.PF [UR4] ;  /* 0x00000000040079b9 */ /* 0x0007e40008040000 */
[----:B---3--:R-:W-:Y:S01]  /*03d0*/  NOP ;  /* 0x0000000000007918 */ /* 0x008fe20000000000 */
.L_x_5:
[----:B------:R-:W-:Y:S05]  /*03e0*/  BSYNC.RECONVERGENT B0 ;  /* 0x0000000000007941 */ /* 0x000fea0003800200 */
.L_x_4:
[----:B------:R-:W-:Y:S04]  /*03f0*/  BSSY.RECONVERGENT B0, `(.L_x_6) ;  /* 0x000000a000007945 */ /* 0x000fe80003800200 */
[----:B------:R-:W-:Y:S05]  /*0400*/  @P0 BRA `(.L_x_7) ;  /* 0x0000000000200947 */ /* 0x000fea0003800000 */
[----:B------:R-:W3:Y:S02]  /*0410*/  LDCU.64 UR4, c[0x0][0x348] ;  /* 0x00006900ff0477ac */ /* 0x000ee40008000a00 */
[----:B---3--:R-:W-:Y:S02]  /*0420*/  UIADD3 UR6, UP1, UPT, UR4, 0x980, URZ ;  /* 0x0000098004067890 */ /* 0x008fe4000ff3e0ff */
[----:B------:R-:W-:Y:S02]  /*0430*/  UIADD3 UR4, UP0, UPT, UR4, 0xa80, URZ ;  /* 0x00000a8004047890 */ /* 0x000fe4000ff1e0ff */
[----:B------:R-:W-:Y:S02]  /*0440*/  UIADD3.X UR7, UPT, UPT, URZ, UR5, URZ, UP1, !UPT ;  /* 0x00000005ff077290 */ /* 0x000fe40008ffe4ff */
[----:B------:R-:W-:-:S07]  /*0450*/  UIADD3.X UR5, UPT, UPT, URZ, UR5, URZ, UP0, !UPT ;  /* 0x00000005ff057290 */ /* 0x000fce00087fe4ff */
[----:B------:R3:W-:Y:S02]  /*0460*/  UTMACCTL.PF [UR6] ;  /* 0x00000000060079b9 */ /* 0x0007e40008040000 */
[----:B------:R3:W-:Y:S02]  /*0470*/  UTMACCTL.PF [UR4] ;  /* 0x00000000040079b9 */ /* 0x0007e40008040000 */
[----:B---3--:R-:W-:Y:S01]  /*0480*/  NOP ;  /* 0x0000000000007918 */ /* 0x008fe20000000000 */
.L_x_7:
[----:B------:R-:W-:Y:S05]  /*0490*/  BSYNC.RECONVERGENT B0 ;  /* 0x0000000000007941 */ /* 0x000fea0003800200 */
.L_x_6:
[----:B------:R-:W3:Y:S01]  /*04a0*/  LDCU.64 UR4, c[0x0][0xc88] ;  /* 0x00019100ff0477ac */ /* 0x000ee20008000a00 */
[----:B------:R-:W-:Y:S02]  /*04b0*/  UISETP.EQ.U32.AND UP2, UPT, UR12, URZ, UPT ;  /* 0x000000ff0c00728c */ /* 0x000fe4000bf42070 */
[----:B------:R-:W-:Y:S02]  /*04c0*/  UPLOP3.LUT UP4, UPT, UPT, UPT, UPT, 0x80, 0x8 ;  /* 0x000000000008789c */ /* 0x000fe40003f8f070 */
[----:B---3--:R-:W-:-:S04]  /*04d0*/  UISETP.NE.U32.AND UP0, UPT, UR4, URZ, UPT ;  /* 0x000000ff0400728c */ /* 0x008fc8000bf05070 */
[----:B------:R-:W-:-:S04]  /*04e0*/  UISETP.NE.AND.EX UP1, UPT, UR5, URZ, UPT, UP0 ;  /* 0x000000ff0500728c */ /* 0x000fc8000bf25300 */
[----:B------:R-:W-:-:S04]  /*04f0*/  UISETP.EQ.OR.EX UP3, UPT, UR13, URZ, !UP1, UP2 ;  /* 0x000000ff0d00728c */ /* 0x000fc8000cf62720 */
[----:B------:R-:W-:-:S06]  /*0500*/  UP2UR UR4, UPR, URZ, 0x8 ;  /* 0x00000008ff047883 */ /* 0x000fcc0008000000 */
[----:B------:R-:W-:Y:S01]  /*0510*/  MOV R89, UR4 ;  /* 0x0000000400597c02 */ /* 0x000fe20008000f00 */
[----:B------:R-:W-:Y:S06]  /*0520*/  BRA.U !UP3, `(.L_x_8) ;  /* 0x000000010b207547 */ /* 0x000fec000b800000 */
[----:B------:R-:W-:Y:S01]  /*0530*/  UISETP.NE.U32.AND UP2, UPT, UR12, URZ, UPT ;  /* 0x000000ff0c00728c */ /* 0x000fe2000bf45070 */
[----:B-----5:R-:W-:Y:S01]  /*0540*/  FSETP.NEU.AND P0, PT, R41, RZ, PT ;  /* 0x000000ff2900720b */ /* 0x020fe20003f0d000 */
[----:B------:R-:W-:Y:S02]  /*0550*/  USEL UR4, URZ, 0xffffffff, UP1 ;  /* 0xffffffffff047887 */ /* 0x000fe40008800000 */
[----:B------:R-:W-:-:S10]  /*0560*/  UISETP.NE.AND.EX UP2, UPT, UR13, URZ, UPT, UP2 ;  /* 0x000000ff0d00728c */ /* 0x000fd4000bf45320 */
[----:B------:R-:W-:Y:S01]  /*0570*/  VOTEU.ANY UP0, P0 ;  /* 0x0000000000ff7886 */ /* 0x000fe20000000100 */
[----:B------:R-:W-:-:S04]  /*0580*/  @!UP2 USEL UR4, URZ, 0xffffffff, UP0 ;  /* 0xffffffffff04a887 */ /* 0x000fc80008000000 */
[----:B------:R-:W-:-:S04]  /*0590*/  ULOP3.LUT UR4, UR4, 0x1, URZ, 0xc0, !UPT ;  /* 0x0000000104047892 */ /* 0x000fc8000f8ec0ff */
[----:B------:R-:W-:-:S11]  /*05a0*/  UISETP.NE.U32.AND UP4, UPT, UR4, 0x1, UPT ;  /* 0x000000010400788c */ /* 0x000fd6000bf85070 */
.L_x_8:
[----:B------:R-:W3:Y:S01]  /*05b0*/  SHFL.IDX PT, R3, R85, RZ, 0x1f ;  /* 0x00001fff55037589 */ /* 0x000ee200000e0000 */
[----:B------:R-:W-:Y:S01]  /*05c0*/  R2UR UR4, R2 ;  /* 0x00000000020472ca */ /* 0x000fe200000e0000 */
[----:B------:R-:W-:-:S04]  /*05d0*/  UISETP.NE.AND UP0, UPT, UR18, 0x2, UPT ;  /* 0x000000021200788c */ /* 0x000fc8000bf05270 */
[----:B------:R-:W-:-:S08]  /*05e0*/  USEL UR58, URZ, 0x1, UP0 ;  /* 0x00000001ff3a7887 */ /* 0x000fd00008000000 */
[----:B------:R-:W-:-:S06]  /*05f0*/  UISETP.EQ.AND UP2, UPT, UR4, URZ, !UP0 ;  /* 0x000000ff0400728c */ /* 0x000fcc000c742270 */
[----:B------:R-:W-:Y:S02]  /*0600*/  PLOP3.LUT P4, PT, P1, PT, UP2, 0x80, 0x8 ;  /* 0x000000000008781c */ /* 0x000fe40000f8f028 */
[----:B---3--:R-:W-:-:S13]  /*0610*/  ISETP.NE.AND P0, PT, R3, RZ, PT ;  /* 0x000000ff0300720c */ /* 0x008fda0003f05270 */
[----:B------:R-:W-:Y:S05]  /*0620*/  @P0 BRA `(.L_x_9) ;  /* 0x0000000000580947 */ /* 0x000fea0003800000 */
[----:B------:R-:W-:Y:S01]  /*0630*/  R2UR UR5, R88 ;  /* 0x00000000580572ca */ /* 0x000fe200000e0000 */
[----:B------:R-:W-:Y:S01]  /*0640*/  UMOV UR4, 0x400 ;  /* 0x0000040000047882 */ /* 0x000fe20000000000 */
[----:B------:R-:W-:Y:S01]  /*0650*/  UMOV UR8, 0x1 ;  /* 0x0000000100087882 */ /* 0x000fe20000000000 */
[----:B------:R-:W-:Y:S01]  /*0660*/  UMOV UR6, 0x2 ;  /* 0x0000000200067882 */ /* 0x000fe20000000000 */
[----:B------:R-:W-:-:S04]  /*0670*/  UIADD3 UR8, UPT, UPT, -UR8, 0x100000, URZ ;  /* 0x0010000008087890 */ /* 0x000fc8000fffe1ff */
[----:B------:R-:W-:Y:S02]  /*0680*/  USHF.L.U32 UR9, UR8, 0xb, URZ ;  /* 0x0000000b08097899 */ /* 0x000fe400080006ff */
[----:B------:R-:W-:Y:S02]  /*0690*/  USHF.L.U32 UR8, UR8, 0x1, URZ ;  /* 0x0000000108087899 */ /* 0x000fe400080006ff */
[----:B------:R-:W-:-:S04]  /*06a0*/  UIADD3 UR6, UPT, UPT, -UR6, 0x100000, URZ ;  /* 0x0010000006067890 */ /* 0x000fc8000fffe1ff */
[----:B------:R-:W-:Y:S02]  /*06b0*/  USHF.L.U32 UR7, UR6, 0xb, URZ ;  /* 0x0000000b06077899 */ /* 0x000fe400080006ff */
[----:B------:R-:W-:Y:S01]  /*06c0*/  USHF.L.U32 UR6, UR6, 0x1, URZ ;  /* 0x0000000106067899 */ /* 0x000fe200080006ff */
[----:B------:R-:W-:Y:S01]  /*06d0*/  ELECT P0, URZ, PT ;  /* 0x0000000000ff782f */ /* 0x000fe20003800000 */
[----:B------:R-:W-:Y:S01]  /*06e0*/  ULEA UR4, UR5, UR4, 0x18 ;  /* 0x0000000405047291 */ /* 0x000fe2000f8ec0ff */
[----:B------:R-:W3:Y:S11]  /*06f0*/  FENCE.VIEW.ASYNC.S ;  /* 0x00000000000073c6 */ /* 0x000ef60000000000 */
[----:B---3--:R3:W4:Y:S01]  /*0700*/  SYNCS.EXCH.64 URZ, [UR4], UR8 ;  /* 0x0000000804ff75b2 */ /* 0x0087220008000100 */
[----:B------:R3:W1:Y:S01]  /*0710*/  SYNCS.EXCH.64 URZ, [UR4+0x20], UR6 ;  /* 0x0000200604ff75b2 */ /* 0x0006620008000100 */
[----:B------:R3:W1:Y:S01]  /*0720*/  SYNCS.EXCH.64 URZ, [UR4+0x8], UR8 ;  /* 0x0000080804ff75b2 */ /* 0x0006620008000100 */
[----:B------:R3:W1:Y:S01]  /*0730*/  SYNCS.EXCH.64 URZ, [UR4+0x28], UR6 ;  /* 0x0000280604ff75b2 */ /* 0x0006620008000100 */
[----:B------:R3:W1:Y:S01]  /*0740*/  SYNCS.EXCH.64 URZ, [UR4+0x10], UR8 ;  /* 0x0000100804ff75b2 */ /* 0x0006620008000100 */
[----:B------:R3:W1:Y:S01]  /*0750*/  SYNCS.EXCH.64 URZ, [UR4+0x30], UR6 ;  /* 0x0000300604ff75b2 */ /* 0x0006620008000100 */
[----:B------:R3:W1:Y:S01]  /*0760*/  SYNCS.EXCH.64 URZ, [UR4+0x18], UR8 ;  /* 0x0000180804ff75b2 */ /* 0x0006620008000100 */
[----:B------:R3:W1:Y:S01]  /*0770*/  SYNCS.EXCH.64 URZ, [UR4+0x38], UR6 ;  /* 0x0000380604ff75b2 */ /* 0x0006620008000100 */
[----:B------:R-:W-:Y:S01]  /*0780*/  NOP ;  /* 0x0000000000007918 */ /* 0x000fe20000000000 */
.L_x_9:
[----:B------:R-:W2:Y:S01]  /*0790*/  SHFL.IDX PT, R3, R85, RZ, 0x1f ;  /* 0x00001fff55037589 */ /* 0x000ea200000e0000 */
[----:B------:R-:W-:Y:S01]  /*07a0*/  NOP ;  /* 0x0000000000007918 */ /* 0x000fe20000000000 */
[----:B--2---:R-:W-:-:S13]  /*07b0*/  ISETP.NE.AND P0, PT, R3, 0x1, PT ;  /* 0x000000010300780c */ /* 0x004fda0003f05270 */
[----:B------:R-:W-:Y:S05]  /*07c0*/  @P0 BRA `(.L_x_10) ;  /* 0x0000000000500947 */ /* 0x000fea0003800000 */
[----:B------:R-:W-:Y:S01]  /*07d0*/  R2UR UR5, R88 ;  /* 0x00000000580572ca */ /* 0x000fe200000e0000 */
[----:B---3--:R-:W-:Y:S01]  /*07e0*/  UMOV UR4, 0x400 ;  /* 0x0000040000047882 */ /* 0x008fe20000000000 */
        /* <DEDUP_REMOVED lines=10> */
[----:B------:R-:W2:Y:S11]  /*0890*/  FENCE.VIEW.ASYNC.S ;  /* 0x00000000000073c6 */ /* 0x000eb60000000000 */
[----:B--2---:R2:W3:Y:S01]  /*08a0*/  SYNCS.EXCH.64 URZ, [UR4+0x40], UR8 ;  /* 0x0000400804ff75b2 */ /* 0x0044e20008000100 */
[----:B------:R2:W1:Y:S01]  /*08b0*/  SYNCS.EXCH.64 URZ, [UR4+0x58], UR6 ;  /* 0x0000580604ff75b2 */ /* 0x0004620008000100 */
[----:B------:R2:W1:Y:S01]  /*08c0*/  SYNCS.EXCH.64 URZ, [UR4+0x48], UR8 ;  /* 0x0000480804ff75b2 */ /* 0x0004620008000100 */
[----:B------:R2:W1:Y:S01]  /*08d0*/  SYNCS.EXCH.64 URZ, [UR4+0x60], UR6 ;  /* 0x0000600604ff75b2 */ /* 0x0004620008000100 */
[----:B------:R2:W1:Y:S01]  /*08e0*/  SYNCS.EXCH.64 URZ, [UR4+0x50], UR8 ;  /* 0x0000500804ff75b2 */ /* 0x0004620008000100 */
[----:B------:R2:W1:Y:S01]  /*08f0*/  SYNCS.EXCH.64 URZ, [UR4+0x68], UR6 ;  /* 0x0000680604ff75b2 */ /* 0x0004620008000100 */
[----:B------:R-:W-:Y:S01]  /*0900*/  NOP ;  /* 0x0000000000007918 */ /* 0x000fe20000000000 */
.L_x_10:
[----:B------:R-:W4:Y:S01]  /*0910*/  SHFL.IDX PT, R3, R85, RZ, 0x1f ;  /* 0x00001fff55037589 */ /* 0x000f2200000e0000 */
[----:B------:R-:W-:Y:S01]  /*0920*/  NOP ;  /* 0x0000000000007918 */ /* 0x000fe20000000000 */
[----:B----4-:R-:W-:-:S13]  /*0930*/  ISETP.NE.AND P0, PT, R3, 0x3, PT ;  /* 0x000000030300780c */ /* 0x010fda0003f05270 */
[----:B------:R-:W-:Y:S05]  /*0940*/  @P0 BRA `(.L_x_11) ;  /* 0x0000000000300947 */ /* 0x000fea0003800000 */
[----:B------:R-:W-:Y:S01]  /*0950*/  R2UR UR5, R88 ;  /* 0x00000000580572ca */ /* 0x000fe200000e0000 */
[----:B--23--:R-:W-:Y:S01]  /*0960*/  UMOV UR6, 0x400 ;  /* 0x0000040000067882 */ /* 0x00cfe20000000000 */
[----:B------:R-:W-:Y:S01]  /*0970*/  UMOV UR4, 0x20 ;  /* 0x0000002000047882 */ /* 0x000fe20000000000 */
[----:B------:R-:W-:-:S10]  /*0980*/  ELECT P0, URZ, PT ;  /* 0x0000000000ff782f */ /* 0x000fd40003800000 */
[----:B------:R-:W-:Y:S02]  /*0990*/  ULEA UR6, UR5, UR6, 0x18 ;  /* 0x0000000605067291 */ /* 0x000fe4000f8ec0ff */
[----:B------:R-:W-:-:S04]  /*09a0*/  UIADD3 UR4, UPT, UPT, -UR4, 0x100000, URZ ;  /* 0x0010000004047890 */ /* 0x000fc8000fffe1ff */
[----:B------:R-:W-:Y:S02]  /*09b0*/  USHF.L.U32 UR5, UR4, 0xb, URZ ;  /* 0x0000000b04057899 */ /* 0x000fe400080006ff */
[----:B------:R-:W-:Y:S01]  /*09c0*/  USHF.L.U32 UR4, UR4, 0x1, URZ ;  /* 0x0000000104047899 */ /* 0x000fe200080006ff */
[----:B------:R-:W2:Y:S11]  /*09d0*/  FENCE.VIEW.ASYNC.S ;  /* 0x00000000000073c6 */ /* 0x000eb60000000000 */
[----:B--2---:R4:W2:Y:S01]  /*09e0*/  SYNCS.EXCH.64 URZ, [UR6+0x70], UR4 ;  /* 0x0000700406ff75b2 */ /* 0x0048a20008000100 */
[----:B------:R4:W3:Y:S02]  /*09f0*/  SYNCS.EXCH.64 URZ, [UR6+0x78], UR4 ;  /* 0x0000780406ff75b2 */ /* 0x0008e40008000100 */
[----:B----4-:R-:W-:Y:S01]  /*0a00*/  NOP ;  /* 0x0000000000007918 */ /* 0x010fe20000000000 */
.L_x_11:
[----:B------:R-:W4:Y:S01]  /*0a10*/  SHFL.IDX PT, R3, R85, RZ, 0x1f ;  /* 0x00001fff55037589 */ /* 0x000f2200000e0000 */
[----:B------:R-:W-:Y:S01]  /*0a20*/  NOP ;  /* 0x0000000000007918 */ /* 0x000fe20000000000 */
[----:B----4-:R-:W-:-:S13]  /*0a30*/  ISETP.NE.AND P0, PT, R3, 0x4, PT ;  /* 0x000000040300780c */ /* 0x010fda0003f05270 */
[----:B------:R-:W-:Y:S05]  /*0a40*/  @P0 BRA `(.L_x_12) ;  /* 0x00000000004c0947 */ /* 0x000fea0003800000 */
[----:B------:R-:W-:Y:S01]  /*0a50*/  R2UR UR5, R88 ;  /* 0x00000000580572ca */ /* 0x000fe200000e0000 */
[----:B--23--:R-:W-:Y:S01]  /*0a60*/  UMOV UR4, 0x3a0 ;  /* 0x000003a000047882 */ /* 0x00cfe20000000000 */
[----:B------:R-:W-:Y:S01]  /*0a70*/  UMOV UR6, 0x400 ;  /* 0x0000040000067882 */ /* 0x000fe20000000000 */
[----:B------:R-:W-:Y:S01]  /*0a80*/  USEL UR4, UR4, 0x320, UP4 ;  /* 0x0000032004047887 */ /* 0x000fe2000a000000 */
[----:B------:R-:W-:Y:S01]  /*0a90*/  UMOV UR8, 0x1 ;  /* 0x0000000100087882 */ /* 0x000fe20000000000 */
[----:B------:R-:W-:Y:S01]  /*0aa0*/  ELECT P0, URZ, PT ;  /* 0x0000000000ff782f */ /* 0x000fe20003800000 */
[----:B------:R-:W-:-:S04]  /*0ab0*/  UIADD3 UR8, UPT, UPT, -UR8, 0x100000, URZ ;  /* 0x0010000008087890 */ /* 0x000fc8000fffe1ff */
[----:B------:R-:W-:Y:S02]  /*0ac0*/  USHF.L.U32 UR9, UR8, 0xb, URZ ;  /* 0x0000000b08097899 */ /* 0x000fe400080006ff */
[----:B------:R-:W-:Y:S02]  /*0ad0*/  USHF.L.U32 UR8, UR8, 0x1, URZ ;  /* 0x0000000108087899 */ /* 0x000fe400080006ff */
[----:B------:R-:W-:Y:S02]  /*0ae0*/  ULEA UR6, UR5, UR6, 0x18 ;  /* 0x0000000605067291 */ /* 0x000fe4000f8ec0ff */
[----:B------:R-:W-:-:S04]  /*0af0*/  UIADD3 UR4, UPT, UPT, -UR4, 0x100000, URZ ;  /* 0x0010000004047890 */ /* 0x000fc8000fffe1ff */
[----:B------:R-:W-:Y:S02]  /*0b00*/  USHF.L.U32 UR5, UR4, 0xb, URZ ;  /* 0x0000000b04057899 */ /* 0x000fe400080006ff */
[----:B------:R-:W-:Y:S01]  /*0b10*/  USHF.L.U32 UR4, UR4, 0x1, URZ ;  /* 0x0000000104047899 */ /* 0x000fe200080006ff */
[----:B------:R-:W2:Y:S03]  /*0b20*/  FENCE.VIEW.ASYNC.S ;  /* 0x00000000000073c6 */ /* 0x000ea60000000000 */
[----:B--2---:R4:W2:Y:S08]  /*0b30*/  SYNCS.EXCH.64 URZ, [UR6+0x80], UR8 ;  /* 0x0000800806ff75b2 */ /* 0x0048b00008000100 */
[----:B------:R4:W3:Y:S01]  /*0b40*/  SYNCS.EXCH.64 URZ, [UR6+0x90], UR4 ;  /* 0x0000900406ff75b2 */ /* 0x0008e20008000100 */
[----:B------:R4:W1:Y:S01]  /*0b50*/  SYNCS.EXCH.64 URZ, [UR6+0x88], UR8 ;  /* 0x0000880806ff75b2 */ /* 0x0008620008000100 */
[----:B------:R4:W1:Y:S02]  /*0b60*/  SYNCS.EXCH.64 URZ, [UR6+0x98], UR4 ;  /* 0x0000980406ff75b2 */ /* 0x0008640008000100 */
[----:B----4-:R-:W-:Y:S01]  /*0b70*/  NOP ;  /* 0x0000000000007918 */ /* 0x010fe20000000000 */
.L_x_12:
[----:B------:R-:W4:Y:S01]  /*0b80*/  SHFL.IDX PT, R3, R85, RZ, 0x1f ;  /* 0x00001fff55037589 */ /* 0x000f2200000e0000 */
[----:B------:R-:W-:Y:S01]  /*0b90*/  NOP ;  /* 0x0000000000007918 */ /* 0x000fe20000000000 */
[----:B----4-:R-:W-:-:S13]  /*0ba0*/  ISETP.NE.AND P0, PT, R3, 0x5, PT ;  /* 0x000000050300780c */ /* 0x010fda0003f05270 */
[----:B------:R-:W-:Y:S05]  /*0bb0*/  @P0 BRA `(.L_x_13) ;  /* 0x0000000000480947 */ /* 0x000fea0003800000 */
[----:B------:R-:W-:Y:S01]  /*0bc0*/  R2UR UR5, R88 ;  /* 0x00000000580572ca */ /* 0x000fe200000e0000 */
[----:B--23--:R-:W-:Y:S01]  /*0bd0*/  UMOV UR4, 0x400 ;  /* 0x0000040000047882 */ /* 0x00cfe20000000000 */
        /* <DEDUP_REMOVED lines=11> */
[----:B--2---:R4:W2:Y:S01]  /*0c90*/  SYNCS.EXCH.64 URZ, [UR4+0xa0], UR6 ;  /* 0x0000a00604ff75b2 */ /* 0x0048a20008000100 */
[----:B------:R4:W3:Y:S01]  /*0ca0*/  SYNCS.EXCH.64 URZ, [UR4+0xb0], UR8 ;  /* 0x0000b00804ff75b2 */ /* 0x0008e20008000100 */
[----:B------:R4:W1:Y:S01]  /*0cb0*/  SYNCS.EXCH.64 URZ, [UR4+0xa8], UR6 ;  /* 0x0000a80604ff75b2 */ /* 0x0008620008000100 */
[----:B------:R4:W1:Y:S02]  /*0cc0*/  SYNCS.EXCH.64 URZ, [UR4+0xb8], UR8 ;  /* 0x0000b80804ff75b2 */ /* 0x0008640008000100 */
[----:B----4-:R-:W-:Y:S01]  /*0cd0*/  NOP ;  /* 0x0000000000007918 */ /* 0x010fe20000000000 */
.L_x_13:
[----:B------:R-:W4:Y:S01]  /*0ce0*/  SHFL.IDX PT, R3, R85, RZ, 0x1f ;  /* 0x00001fff55037589 */ /* 0x000f2200000e0000 */
[----:B------:R-:W-:Y:S01]  /*0cf0*/  ISETP.NE.OR P1, PT, RZ, UR18, !P1 ;  /* 0x00000012ff007c0c */ /* 0x000fe2000cf25670 */
[----:B------:R-:W-:Y:S01]  /*0d00*/  NOP ;  /* 0x0000000000007918 */ /* 0x000fe20000000000 */
[----:B----4-:R-:W-:-:S13]  /*0d10*/  ISETP.NE.AND P0, PT, R3, 0x3, PT ;  /* 0x000000030300780c */ /* 0x010fda0003f05270 */
[----:B------:R-:W-:Y:S05]  /*0d20*/  @P0 BRA `(.L_x_14) ;  /* 0x0000000000380947 */ /* 0x000fea0003800000 */
[----:B------:R-:W-:Y:S01]  /*0d30*/  R2UR UR5, R88 ;  /* 0x00000000580572ca */ /* 0x000fe200000e0000 */
[----:B--23--:R-:W-:Y:S01]  /*0d40*/  UMOV UR4, 0x400 ;  /* 0x0000040000047882 */ /* 0x00cfe20000000000 */
[----:B------:R-:W-:Y:S01]  /*0d50*/  UMOV UR6, 0x20 ;  /* 0x0000002000067882 */ /* 0x000fe20000000000 */
[----:B------:R-:W-:Y:S01]  /*0d60*/  ELECT P0, URZ, PT ;  /* 0x0000000000ff782f */ /* 0x000fe20003800000 */
[----:B------:R-:W-:-:S04]  /*0d70*/  UIADD3 UR6, UPT, UPT, -UR6, 0x100000, URZ ;  /* 0x0010000006067890 */ /* 0x000fc8000fffe1ff */
[----:B------:R-:W-:Y:S02]  /*0d80*/  USHF.L.U32 UR7, UR6, 0xb, URZ ;  /* 0x0000000b06077899 */ /* 0x000fe400080006ff */
[----:B------:R-:W-:-:S03]  /*0d90*/  USHF.L.U32 UR6, UR6, 0x1, URZ ;  /* 0x0000000106067899 */ /* 0x000fc600080006ff */
[----:B------:R-:W-:Y:S01]  /*0da0*/  ULEA UR4, UR5, UR4, 0x18 ;  /* 0x0000000405047291 */ /* 0x000fe2000f8ec0ff */
[----:B------:R-:W2:Y:S11]  /*0db0*/  FENCE.VIEW.ASYNC.S ;  /* 0x00000000000073c6 */ /* 0x000eb60000000000 */
[----:B--2---:R4:W2:Y:S01]  /*0dc0*/  SYNCS.EXCH.64 URZ, [UR4+0xc0], UR6 ;  /* 0x0000c00604ff75b2 */ /* 0x0048a20008000100 */
[----:B------:R4:W3:Y:S01]  /*0dd0*/  SYNCS.EXCH.64 URZ, [UR4+0xd0], UR6 ;  /* 0x0000d00604ff75b2 */ /* 0x0008e20008000100 */
[----:B------:R4:W1:Y:S01]  /*0de0*/  SYNCS.EXCH.64 URZ, [UR4+0xc8], UR6 ;  /* 0x0000c80604ff75b2 */ /* 0x0008620008000100 */
[----:B------:R4:W1:Y:S02]  /*0df0*/  SYNCS.EXCH.64 URZ, [UR4+0xd8], UR6 ;  /* 0x0000d80604ff75b2 */ /* 0x0008640008000100 */
[----:B----4-:R-:W-:Y:S01]  /*0e00*/  NOP ;  /* 0x0000000000007918 */ /* 0x010fe20000000000 */
.L_x_14:
[----:B--23--:R-:W-:Y:S01]  /*0e10*/  R2UR UR7, R88 ;  /* 0x00000000580772ca */ /* 0x00cfe200000e0000 */
[----:B------:R-:W-:Y:S01]  /*0e20*/  VOTEU.ALL UP0, P1 ;  /* 0x0000000000ff7886 */ /* 0x000fe20000800000 */
[----:B------:R-:W-:Y:S01]  /*0e30*/  UMOV UR4, 0x20 ;  /* 0x0000002000047882 */ /* 0x000fe20000000000 */
[----:B------:R-:W-:Y:S01]  /*0e40*/  NOP ;  /* 0x0000000000007918 */ /* 0x000fe20000000000 */
[----:B-1----:R-:W-:Y:S01]  /*0e50*/  LOP3.LUT R5, R93, 0x1f, RZ, 0xc0, !PT ;  /* 0x0000001f5d057812 */ /* 0x002fe200078ec0ff */
[----:B------:R-:W-:Y:S01]  /*0e60*/  UISETP.NE.AND UP5, UPT, UR18, URZ, UPT ;  /* 0x000000ff1200728c */ /* 0x000fe2000bfa5270 */
[----:B------:R-:W-:Y:S01]  /*0e70*/  @!UP0 UMOV UR6, 0x400 ;  /* 0x0000040000068882 */ /* 0x000fe20000000000 */
[----:B------:R-:W-:-:S04]  /*0e80*/  @!UP0 UIADD3 UR4, UPT, UPT, -UR4, 0x100000, URZ ;  /* 0x0010000004048890 */ /* 0x000fc8000fffe1ff */
[----:B------:R-:W-:Y:S02]  /*0e90*/  @!UP0 USHF.L.U32 UR5, UR4, 0xb, URZ ;  /* 0x0000000b04058899 */ /* 0x000fe400080006ff */
[----:B------:R-:W-:Y:S02]  /*0ea0*/  @!UP0 USHF.L.U32 UR4, UR4, 0x1, URZ ;  /* 0x0000000104048899 */ /* 0x000fe400080006ff */
[----:B------:R-:W-:Y:S01]  /*0eb0*/  @!UP0 ULEA UR6, UR7, UR6, 0x18 ;  /* 0x0000000607068291 */ /* 0x000fe2000f8ec0ff */
[----:B------:R-:W1:Y:S01]  /*0ec0*/  LDCU UR7, c[0x0][0x36c] ;  /* 0x00006d80ff0777ac */ /* 0x000e620008000800 */
[----:B------:R-:W-:Y:S01]  /*0ed0*/  VOTEU.ALL UP0, P1 ;  /* 0x0000000000ff7886 */ /* 0x000fe20000800000 */
[----:B------:R-:W2:Y:S09]  /*0ee0*/  FENCE.VIEW.ASYNC.S ;  /* 0x00000000000073c6 */ /* 0x000eb20000000000 */
[----:B--2---:R2:W3:Y:S01]  /*0ef0*/  @!UP0 SYNCS.EXCH.64 URZ, [UR6+0xe0], UR4 ;  /* 0x0000e00406ff85b2 */ /* 0x0044e20008000100 */
[----:B-1----:R-:W-:-:S09]  /*0f00*/  UISETP.EQ.U32.AND UP6, UPT, UR7, 0x1, UPT ;  /* 0x000000010700788c */ /* 0x002fd2000bfc2070 */
[----:B--2---:R-:W-:Y:S05]  /*0f10*/  BRA.U !UP6, `(.L_x_15) ;  /* 0x000000010e087547 */ /* 0x004fea000b800000 */
[----:B---3--:R-:W-:Y:S01]  /*0f20*/  UCGABAR_ARV ;  /* 0x00000000000079c7 */ /* 0x008fe20008000000 */
[----:B------:R-:W-:Y:S05]  /*0f30*/  BRA `(.L_x_16) ;  /* 0x0000000000047947 */ /* 0x000fea0003800000 */
.L_x_15:
[----:B---3--:R-:W-:Y:S01]  /*0f40*/  NOP ;  /* 0x0000000000007918 */ /* 0x008fe20000000000 */
.L_x_16:
[----:B------:R-:W1:Y:S01]  /*0f50*/  S2UR UR71, SR_CTAID.X ;  /* 0x00000000004779c3 */ /* 0x000e620000002500 */
[----:B------:R-:W-:-:S05]  /*0f60*/  CS2R.32 R87, SR_CgaSize ;  /* 0x0000000000577805 */ /* 0x000fca0000008a00 */
[----:B------:R-:W-:-:S05]  /*0f70*/  IMAD R87, R87, -0xa0, RZ ;  /* 0xffffff6057577824 */ /* 0x000fca00078e02ff */
[----:B------:R-:W-:-:S14]  /*0f80*/  R2UR UR5, R87 ;  /* 0x00000000570572ca */ /* 0x000fdc00000e0000 */
[----:B------:R-:W2:Y:S01]  /*0f90*/  LDCU UR5, c[0x0][UR5+0x2b0] ;  /* 0x00005600050577ac */ /* 0x000ea20008000800 */
[----:B------:R-:W-:Y:S02]  /*0fa0*/  R2UR UR9, R2 ;  /* 0x00000000020972ca */ /* 0x000fe400000e0000 */
[----:B------:R-:W-:Y:S02]  /*0fb0*/  R2UR UR10, R88 ;  /* 0x00000000580a72ca */ /* 0x000fe400000e0000 */
[----:B------:R-:W-:-:S05]  /*0fc0*/  CS2R.32 R87, SR_CgaSize ;  /* 0x0000000000577805 */ /* 0x000fca0000008a00 */
[----:B------:R-:W-:-:S05]  /*0fd0*/  IMAD R87, R87, -0xa0, RZ ;  /* 0xffffff6057577824 */ /* 0x000fca00078e02ff */
[----:B------:R-:W-:-:S14]  /*0fe0*/  R2UR UR4, R87 ;  /* 0x00000000570472ca */ /* 0x000fdc00000e0000 */
[----:B------:R-:W3:Y:S01]  /*0ff0*/  LDCU UR4, c[0x0][UR4+0x2b4] ;  /* 0x00005680040477ac */ /* 0x000ee20008000800 */
[----:B------:R-:W4:Y:S01]  /*1000*/  S2UR UR28, SR_CTAID.Y ;  /* 0x00000000001c79c3 */ /* 0x000f220000002600 */
[----:B------:R-:W-:-:S05]  /*1010*/  CS2R.32 R87, SR_CgaSize ;  /* 0x0000000000577805 */ /* 0x000fca0000008a00 */
[----:B------:R-:W-:-:S05]  /*1020*/  IMAD R87, R87, -0xa0, RZ ;  /* 0xffffff6057577824 */ /* 0x000fca00078e02ff */
[----:B------:R-:W-:-:S14]  /*1030*/  R2UR UR7, R87 ;  /* 0x00000000570772ca */ /* 0x000fdc00000e0000 */
[----:B------:R-:W3:Y:S01]  /*1040*/  LDCU UR7, c[0x0][UR7+0x2a0] ;  /* 0x00005400070777ac */ /* 0x000ee20008000800 */
[----:B------:R-:W-:-:S05]  /*1050*/  CS2R.32 R87, SR_CgaSize ;  /* 0x0000000000577805 */ /* 0x000fca0000008a00 */
[----:B------:R-:W-:-:S05]  /*1060*/  IMAD R87, R87, -0xa0, RZ ;  /* 0xffffff6057577824 */ /* 0x000fca00078e02ff */
[----:B------:R-:W-:-:S14]  /*1070*/  R2UR UR8, R87 ;  /* 0x00000000570872ca */ /* 0x000fdc00000e0000 */
[----:B------:R-:W3:Y:S01]  /*1080*/  LDCU UR8, c[0x0][UR8+0x2a4] ;  /* 0x00005480080877ac */ /* 0x000ee20008000800 */
[----:B------:R-:W-:Y:S02]  /*1090*/  UISETP.GT.U32.AND UP0, UPT, UR9, 0xffff, UPT ;  /* 0x0000ffff0900788c */ /* 0x000fe4000bf04070 */
[----:B------:R-:W-:Y:S02]  /*10a0*/  USHF.R.U32.HI UR69, URZ, 0x1, UR10 ;  /* 0x00000001ff457899 */ /* 0x000fe4000801160a */
[----:B------:R-:W-:Y:S01]  /*10b0*/  USHF.L.U32 UR45, UR10, 0xa, URZ ;  /* 0x0000000a0a2d7899 */ /* 0x000fe200080006ff */
[----:B------:R-:W3:Y:S01]  /*10c0*/  LDCU UR19, c[0x0][0xf24] ;  /* 0x0001e480ff1377ac */ /* 0x000ee20008000800 */
[----:B-1----:R-:W-:Y:S01]  /*10d0*/  I2FP.F32.U32 R4, UR71 ;  /* 0x0000004700047c45 */ /* 0x002fe20008201000 */
[----:B------:R-:W1:Y:S04]  /*10e0*/  LDCU UR39, c[0x0][0xf24] ;  /* 0x0001e480ff2777ac */ /* 0x000e680008000800 */
[----:B--2---:R-:W-:Y:S01]  /*10f0*/  FMUL R4, R4, UR5 ;  /* 0x0000000504047c20 */ /* 0x004fe20008400000 */
[----:B------:R-:W2:Y:S01]  /*1100*/  LDCU UR23, c[0x0][0xf30] ;  /* 0x0001e600ff1777ac */ /* 0x000ea20008000800 */
[----:B----4-:R-:W-:-:S04]  /*1110*/  I2FP.F32.U32 R3, UR28 ;  /* 0x0000001c00037c45 */ /* 0x010fc80008201000 */
[----:B------:R-:W4:Y:S01]  /*1120*/  F2I.U32.TRUNC.NTZ R4, R4 ;  /* 0x0000000400047305 */ /* 0x000f22000020f000 */
[----:B------:R-:W-:Y:S01]  /*1130*/  USHF.L.U32 UR53, UR10, 0x8, URZ ;  /* 0x000000080a357899 */ /* 0x000fe200080006ff */
[----:B---3--:R-:W-:Y:S01]  /*1140*/  FMUL R3, R3, UR4 ;  /* 0x0000000403037c20 */ /* 0x008fe20008400000 */
[----:B------:R-:W-:Y:S02]  /*1150*/  USHF.L.U32 UR20, UR10, 0x7, URZ ;  /* 0x000000070a147899 */ /* 0x000fe400080006ff */
[----:B------:R-:W-:Y:S01]  /*1160*/  USEL UR38, UR9, 0xffff, !UP0 ;  /* 0x0000ffff09267887 */ /* 0x000fe2000c000000 */
[----:B------:R-:W-:Y:S02]  /*1170*/  UMOV UR26, UR71 ;  /* 0x00000047001a7c82 */ /* 0x000fe40008000000 */
[----:B------:R-:W3:Y:S01]  /*1180*/  F2I.U32.TRUNC.NTZ R3, R3 ;  /* 0x0000000300037305 */ /* 0x000ee2000020f000 */
[----:B----4-:R-:W-:Y:S02]  /*1190*/  R2UR UR4, R4 ;  /* 0x00000000040472ca */ /* 0x010fe400000e0000 */
[----:B------:R-:W-:-:S02]  /*11a0*/  PRMT R4, RZ, 0x7610, R4 ;  /* 0x00007610ff047816 */ /* 0x000fc40000000004 */
[----:B---3--:R-:W-:Y:S02]  /*11b0*/  R2UR UR6, R3 ;  /* 0x00000000030672ca */ /* 0x008fe400000e0000 */
[----:B------:R-:W-:-:S07]  /*11c0*/  PRMT R3, RZ, 0x7610, R3 ;  /* 0x00007610ff037816 */ /* 0x000fce0000000003 */
[----:B------:R-:W-:-:S04]  /*11d0*/  UIADD3 UR5, UPT, UPT, -UR4, URZ, URZ ;  /* 0x000000ff04057290 */ /* 0x000fc8000fffe1ff */
[----:B------:R-:W-:Y:S02]  /*11e0*/  UIMAD UR5, UR7, UR5, UR71 ;  /* 0x00000005070572a4 */ /* 0x000fe4000f8e0247 */
[----:B------:R-:W-:-:S04]  /*11f0*/  UIADD3 UR4, UPT, UPT, -UR6, URZ, URZ ;  /* 0x000000ff06047290 */ /* 0x000fc8000fffe1ff */
[----:B------:R-:W-:Y:S01]  /*1200*/  IMAD.U32 R87, RZ, RZ, UR5 ;  /* 0x00000005ff577e24 */ /* 0x000fe2000f8e00ff */
[----:B------:R-:W-:-:S06]  /*1210*/  UIMAD UR4, UR8, UR4, UR28 ;  /* 0x00000004080472a4 */ /* 0x000fcc000f8e021c */
[----:B------:R-:W-:Y:S01]  /*1220*/  IMAD.U32 R86, RZ, RZ, UR4 ;  /* 0x00000004ff567e24 */ /* 0x000fe2000f8e00ff */
[----:B-12---:R-:W-:Y:S06]  /*1230*/  BRA.U UP5, `(.L_x_17) ;  /* 0x0000000105447547 */ /* 0x006fec000b800000 */
[----:B------:R-:W-:Y:S02]  /*1240*/  R2UR UR4, R86 ;  /* 0x00000000560472ca */ /* 0x000fe400000e0000 */
[----:B------:R-:W-:-:S11]  /*1250*/  R2UR UR7, R87 ;  /* 0x00000000570772ca */ /* 0x000fd600000e0000 */
[----:B------:R-:W-:Y:S02]  /*1260*/  UISETP.NE.AND UP0, UPT, UR4, URZ, UPT ;  /* 0x000000ff0400728c */ /* 0x000fe4000bf05270 */
[----:B------:R-:W-:Y:S02]  /*1270*/  ULOP3.LUT UR4, UR7, 0x2, URZ, 0x3c, !UPT ;  /* 0x0000000207047892 */ /* 0x000fe4000f8e3cff */
[----:B------:R-:W-:Y:S02]  /*1280*/  UISETP.GT.U32.AND UP2, UPT, UR7, 0x1, UP0 ;  /* 0x000000010700788c */ /* 0x000fe40008744070 */
[----:B------:R-:W-:Y:S02]  /*1290*/  UISETP.GT.U32.AND UP0, UPT, UR4, 0x1, UP0 ;  /* 0x000000010400788c */ /* 0x000fe40008704070 */
[----:B------:R-:W-:Y:S02]  /*12a0*/  USEL UR5, URZ, 0x2, UP2 ;  /* 0x00000002ff057887 */ /* 0x000fe40009000000 */
[----:B------:R-:W-:-:S02]  /*12b0*/  USEL UR6, URZ, 0x1, UP2 ;  /* 0x00000001ff067887 */ /* 0x000fc40009000000 */
[----:B------:R-:W-:Y:S02]  /*12c0*/  USEL UR4, URZ, 0x4, UP0 ;  /* 0x00000004ff047887 */ /* 0x000fe40008000000 */
[----:B------:R-:W-:Y:S02]  /*12d0*/  ULOP3.LUT UR7, UR7, 0xfffffffe, URZ, 0xc0, !UPT ;  /* 0xfffffffe07077892 */ /* 0x000fe4000f8ec0ff */
[----:B------:R-:W-:Y:S02]  /*12e0*/  USEL UR8, URZ, 0x8, UP0 ;  /* 0x00000008ff087887 */ /* 0x000fe40008000000 */
[----:B------:R-:W-:-:S03]  /*12f0*/  UIADD3 UR4, UPT, UPT, UR4, UR5, UR6 ;  /* 0x0000000504047290 */ /* 0x000fc6000fffe006 */
[----:B------:R-:W-:Y:S01]  /*1300*/  UMOV UR5, 0x3 ;  /* 0x0000000300057882 */ /* 0x000fe20000000000 */
[----:B------:R-:W-:Y:S02]  /*1310*/  UIADD3 UR4, UPT, UPT, UR4, UR8, URZ ;  /* 0x0000000804047290 */ /* 0x000fe4000fffe0ff */
[----:B------:R-:W-:-:S04]  /*1320*/  USHF.L.U32 UR5, UR5, UR7, URZ ;  /* 0x0000000705057299 */ /* 0x000fc800080006ff */
[----:B------:R-:W-:Y:S02]  /*1330*/  IMAD.U32 R4, RZ, RZ, UR4 ;  /* 0x00000004ff047e24 */ /* 0x000fe4000f8e00ff */
[----:B------:R-:W-:-:S07]  /*1340*/  IMAD.U32 R3, RZ, RZ, UR5 ;  /* 0x00000005ff037e24 */ /* 0x000fce000f8e00ff */
.L_x_17:
[----:B------:R-:W1:Y:S01]  /*1350*/  S2UR UR52, SR_CTAID.Z ;  /* 0x00000000003479c3 */ /* 0x000e620000002700 */
[----:B------:R-:W-:Y:S01]  /*1360*/  UISETP.GE.AND UP0, UPT, UR19, 0x1, UPT ;  /* 0x000000011300788c */ /* 0x000fe2000bf06270 */
[----:B------:R-:W-:-:S08]  /*1370*/  UMOV UR24, 0x5 ;  /* 0x0000000500187882 */ /* 0x000fd00000000000 */
[----:B------:R-:W-:Y:S05]  /*1380*/  BRA.U !UP0, `(.L_x_18) ;  /* 0x0000000108d07547 */ /* 0x000fea000b800000 */
[----:B------:R-:W2:Y:S01]  /*1390*/  LDCU.128 UR12, c[0x0][0xf10] ;  /* 0x0001e200ff0c77ac */ /* 0x000ea20008000c00 */
[----:B------:R-:W3:Y:S01]  /*13a0*/  LDCU UR6, c[0x0][0x370] ;  /* 0x00006e00ff0677ac */ /* 0x000ee20008000800 */
[----:B------:R-:W4:Y:S01]  /*13b0*/  LDCU UR7, c[0x0][0x374] ;  /* 0x00006e80ff0777ac */ /* 0x000f220008000800 */
[----:B------:R-:W1:Y:S01]  /*13c0*/  LDCU UR21, c[0x0][0xf0c] ;  /* 0x0001e180ff1577ac */ /* 0x000e620008000800 */
[----:B------:R-:W1:Y:S01]  /*13d0*/  LDCU UR22, c[0x0][0xf20] ;  /* 0x0001e400ff1677ac */ /* 0x000e620008000800 */
[----:B------:R-:W1:Y:S01]  /*13e0*/  LDCU.64 UR8, c[0x0][0xf28] ;  /* 0x0001e500ff0877ac */ /* 0x000e620008000a00 */
[----:B--2---:R-:W-:Y:S02]  /*13f0*/  UISETP.NE.AND UP3, UPT, UR14, 0x1, UPT ;  /* 0x000000010e00788c */ /* 0x004fe4000bf65270 */
[----:B----4-:R-:W-:Y:S02]  /*1400*/  UIMAD.WIDE.U32 UR10, UR7, UR15, URZ ;  /* 0x0000000f070a72a5 */ /* 0x010fe4000f8e00ff */
[----:B---3--:R-:W-:-:S02]  /*1410*/  UIMAD.WIDE.U32 UR16, UR6, UR12, URZ ;  /* 0x0000000c061072a5 */ /* 0x008fc4000f8e00ff */
[----:B-1----:R-:W-:Y:S02]  /*1420*/  UISETP.NE.AND UP0, UPT, UR21, 0x1, UPT ;  /* 0x000000011500788c */ /* 0x002fe4000bf05270 */
[----:B------:R-:W-:Y:S01]  /*1430*/  UIMAD.WIDE.U32 UR4, UR26, UR12, URZ ;  /* 0x0000000c1a0472a5 */ /* 0x000fe2000f8e00ff */
[----:B------:R-:W-:Y:S02]  /*1440*/  UMOV UR10, UR11 ;  /* 0x0000000b000a7c82 */ /* 0x000fe40008000000 */
[----:B------:R-:W-:Y:S01]  /*1450*/  UMOV UR16, UR17 ;  /* 0x0000001100107c82 */ /* 0x000fe20008000000 */
[----:B------:R-:W-:Y:S02]  /*1460*/  @UP3 USHF.R.U32.HI UR7, URZ, UR22, UR10 ;  /* 0x00000016ff073299 */ /* 0x000fe4000801160a */
[----:B------:R-:W-:Y:S02]  /*1470*/  UISETP.NE.AND UP2, UPT, UR19, 0x1, UPT ;  /* 0x000000011300788c */ /* 0x000fe4000bf45270 */
[----:B------:R-:W-:-:S02]  /*1480*/  USHF.R.U32.HI UR5, URZ, UR13, UR5 ;  /* 0x0000000dff057299 */ /* 0x000fc40008011605 */
[----:B------:R-:W-:Y:S02]  /*1490*/  @UP0 USHF.R.U32.HI UR6, URZ, UR13, UR16 ;  /* 0x0000000dff060299 */ /* 0x000fe40008011610 */
[----:B------:R-:W-:Y:S02]  /*14a0*/  UIMAD.WIDE.U32 UR12, UR28, UR15, URZ ;  /* 0x0000000f1c0c72a5 */ /* 0x000fe4000f8e00ff */
[----:B------:R-:W-:Y:S02]  /*14b0*/  UIMAD.WIDE.U32 UR10, UR7, UR8, URZ ;  /* 0x00000008070a72a5 */ /* 0x000fe4000f8e00ff */
[----:B------:R-:W-:Y:S02]  /*14c0*/  UIMAD.WIDE.U32 UR16, UR6, UR8, URZ ;  /* 0x00000008061072a5 */ /* 0x000fe4000f8e00ff */
[----:B------:R-:W-:Y:S01]  /*14d0*/  USEL UR5, UR26, UR5, !UP0 ;  /* 0x000000051a057287 */ /* 0x000fe2000c000000 */
[----:B------:R-:W-:Y:S02]  /*14e0*/  UMOV UR4, UR13 ;  /* 0x0000000d00047c82 */ /* 0x000fe40008000000 */
[----:B------:R-:W-:Y:S01]  /*14f0*/  UMOV UR10, UR11 ;  /* 0x0000000b000a7c82 */ /* 0x000fe20008000000 */
[----:B------:R-:W-:-:S02]  /*1500*/  USHF.R.U32.HI UR4, URZ, UR22, UR4 ;  /* 0x00000016ff047299 */ /* 0x000fc40008011604 */
[----:B------:R-:W-:Y:S01]  /*1510*/  @UP2 USHF.R.U32.HI UR7, URZ, UR9, UR10 ;  /* 0x00000009ff072299 */ /* 0x000fe2000801160a */
[----:B------:R-:W-:Y:S01]  /*1520*/  UMOV UR16, UR17 ;  /* 0x0000001100107c82 */ /* 0x000fe20008000000 */
[----:B------:R-:W-:Y:S02]  /*1530*/  USEL UR4, UR28, UR4, !UP3 ;  /* 0x000000041c047287 */ /* 0x000fe4000d800000 */
[----:B------:R-:W-:Y:S02]  /*1540*/  @UP2 USHF.R.U32.HI UR6, URZ, UR9, UR16 ;  /* 0x00000009ff062299 */ /* 0x000fe40008011610 */
[----:B------:R-:W-:Y:S02]  /*1550*/  UIMAD UR7, UR7, UR19, URZ ;  /* 0x00000013070772a4 */ /* 0x000fe4000f8e02ff */
[----:B------:R-:W-:Y:S02]  /*1560*/  UIMAD UR12, UR6, UR19, URZ ;  /* 0x00000013060c72a4 */ /* 0x000fe4000f8e02ff */
[----:B------:R-:W-:-:S02]  /*1570*/  UISETP.GE.AND UP0, UPT, UR4, UR7, UPT ;  /* 0x000000070400728c */ /* 0x000fc4000bf06270 */
[----:B------:R-:W-:Y:S02]  /*1580*/  UIMAD.WIDE.U32 UR10, UR4, UR8, URZ ;  /* 0x00000008040a72a5 */ /* 0x000fe4000f8e00ff */
[----:B------:R-:W-:Y:S02]  /*1590*/  UISETP.GE.OR UP0, UPT, UR5, UR12, UP0 ;  /* 0x0000000c0500728c */ /* 0x000fe40008706670 */
[----:B------:R-:W-:Y:S02]  /*15a0*/  UIMAD.WIDE.U32 UR12, UR5, UR8, URZ ;  /* 0x00000008050c72a5 */ /* 0x000fe4000f8e00ff */
[----:B------:R-:W-:Y:S01]  /*15b0*/  UIADD3 UR10, UPT, UPT, -UR4, URZ, URZ ;  /* 0x000000ff040a7290 */ /* 0x000fe2000fffe1ff */
[----:B------:R-:W-:Y:S01]  /*15c0*/  UMOV UR8, UR11 ;  /* 0x0000000b00087c82 */ /* 0x000fe20008000000 */
[----:B------:R-:W-:Y:S02]  /*15d0*/  UIADD3 UR11, UPT, UPT, -UR5, URZ, URZ ;  /* 0x000000ff050b7290 */ /* 0x000fe4000fffe1ff */
[----:B------:R-:W-:-:S03]  /*15e0*/  USHF.R.U32.HI UR8, URZ, UR9, UR8 ;  /* 0x00000009ff087299 */ /* 0x000fc60008011608 */
[----:B------:R-:W-:Y:S01]  /*15f0*/  @!UP0 UMOV UR7, UR13 ;  /* 0x0000000d00078c82 */ /* 0x000fe20008000000 */
[----:B------:R-:W-:Y:S02]  /*1600*/  UIMAD UR28, UR14, UR10, UR28 ;  /* 0x0000000a0e1c72a4 */ /* 0x000fe4000f8e021c */
[----:B------:R-:W-:Y:S02]  /*1610*/  USEL UR8, UR4, UR8, !UP2 ;  /* 0x0000000804087287 */ /* 0x000fe4000d000000 */
[----:B------:R-:W-:Y:S02]  /*1620*/  @!UP0 USHF.R.U32.HI UR7, URZ, UR9, UR7 ;  /* 0x00000009ff078299 */ /* 0x000fe40008011607 */
[----:B------:R-:W-:Y:S02]  /*1630*/  UIADD3 UR9, UPT, UPT, -UR8, URZ, URZ ;  /* 0x000000ff08097290 */ /* 0x000fe4000fffe1ff */
[----:B------:R-:W-:Y:S02]  /*1640*/  @!UP0 USEL UR7, UR5, UR7, !UP2 ;  /* 0x0000000705078287 */ /* 0x000fe4000d000000 */
[----:B------:R-:W-:-:S02]  /*1650*/  UIMAD UR9, UR19, UR9, UR4 ;  /* 0x00000009130972a4 */ /* 0x000fc4000f8e0204 */
[----:B------:R-:W-:Y:S02]  /*1660*/  @!UP0 UIADD3 UR8, UPT, UPT, UR8, -UR7, URZ ;  /* 0x8000000708088290 */ /* 0x000fe4000fffe0ff */
[----:B------:R-:W-:Y:S02]  /*1670*/  @!UP0 UIMAD UR6, UR9, UR6, UR7 ;  /* 0x00000006090682a4 */ /* 0x000fe4000f8e0207 */
[----:B------:R-:W-:Y:S02]  /*1680*/  @!UP0 UIMAD UR4, UR8, UR19, UR5 ;  /* 0x00000013080482a4 */ /* 0x000fe4000f8e0205 */
[----:B------:R-:W-:Y:S02]  /*1690*/  UIMAD UR26, UR21, UR11, UR26 ;  /* 0x0000000b151a72a4 */ /* 0x000fe4000f8e021a */
[----:B------:R-:W-:Y:S01]  /*16a0*/  UIMAD UR28, UR4, UR14, UR28 ;  /* 0x0000000e041c72a4 */ /* 0x000fe2000f8e021c */
[----:B------:R-:W-:Y:S02]  /*16b0*/  @!UP0 UMOV UR5, UR6 ;  /* 0x0000000600058c82 */ /* 0x000fe40008000000 */
[----:B------:R-:W-:-:S12]  /*16c0*/  UIMAD UR26, UR5, UR21, UR26 ;  /* 0x00000015051a72a4 */ /* 0x000fd8000f8e021a */
.L_x_18:
[----:B------:R-:W-:Y:S02]  /*16d0*/  UISETP.NE.AND UP2, UPT, UR23, 0x1, UPT ;  /* 0x000000011700788c */ /* 0x000fe4000bf45270 */
[----:B------:R-:W-:Y:S02]  /*16e0*/  ULOP3.LUT UR53, UR53, 0x300, URZ, 0xc0, !UPT ;  /* 0x0000030035357892 */ /* 0x000fe4000f8ec0ff */
[----:B------:R-:W-:Y:S02]  /*16f0*/  ULOP3.LUT UR38, UR38, 0xffff, URZ, 0xc0, !UPT ;  /* 0x0000ffff26267892 */ /* 0x000fe4000f8ec0ff */
[----:B------:R-:W-:Y:S02]  /*1700*/  UISETP.NE.AND UP0, UPT, UR18, 0x2, UPT ;  /* 0x000000021200788c */ /* 0x000fe4000bf05270 */
[----:B------:R-:W-:Y:S02]  /*1710*/  ULOP3.LUT UR73, UR71, 0x1, URZ, 0xc0, !UPT ;  /* 0x0000000147497892 */ /* 0x000fe4000f8ec0ff */
[----:B------:R-:W-:-:S02]  /*1720*/  ULOP3.LUT UR69, UR69, 0x1, URZ, 0xc0, !UPT ;  /* 0x0000000145457892 */ /* 0x000fc4000f8ec0ff */
[----:B------:R-:W-:Y:S02]  /*1730*/  ULOP3.LUT UR45, UR45, 0x800, URZ, 0xc0, !UPT ;  /* 0x000008002d2d7892 */ /* 0x000fe4000f8ec0ff */
[----:B------:R-:W-:Y:S02]  /*1740*/  ULOP3.LUT UR10, UR20, 0x80, URZ, 0xc0, !UPT ;  /* 0x00000080140a7892 */ /* 0x000fe4000f8ec0ff */
[----:B------:R-:W-:Y:S02]  /*1750*/  USHF.R.U32.HI UR59, URZ, 0x9, UR53 ;  /* 0x00000009ff3b7899 */ /* 0x000fe40008011635 */
[----:B------:R-:W-:Y:S01]  /*1760*/  USHF.L.U32 UR38, UR24, UR38, URZ ;  /* 0x0000002618267299 */ /* 0x000fe200080006ff */
[----:B------:R-:W-:Y:S11]  /*1770*/  BRA.U UP2, `(.L_x_19) ;  /* 0x0000000102407547 */ /* 0x000ff6000b800000 */
[----:B------:R-:W2:Y:S01]  /*1780*/  LDCU.128 UR12, c[0x0][0xf10] ;  /* 0x0001e200ff0c77ac */ /* 0x000ea20008000c00 */
[----:B------:R-:W3:Y:S01]  /*1790*/  LDCU UR8, c[0x0][0xf0c] ;  /* 0x0001e180ff0877ac */ /* 0x000ee20008000800 */
[----:B------:R-:W4:Y:S01]  /*17a0*/  LDCU UR9, c[0x0][0xf20] ;  /* 0x0001e400ff0977ac */ /* 0x000f220008000800 */
[----:B--2---:R-:W-:Y:S02]  /*17b0*/  UIMAD.WIDE.U32 UR4, UR26, UR12, URZ ;  /* 0x0000000c1a0472a5 */ /* 0x004fe4000f8e00ff */
[----:B------:R-:W-:Y:S02]  /*17c0*/  UIMAD.WIDE.U32 UR6, UR28, UR15, URZ ;  /* 0x0000000f1c0672a5 */ /* 0x000fe4000f8e00ff */
[----:B---3--:R-:W-:Y:S02]  /*17d0*/  UISETP.NE.AND UP2, UPT, UR8, 0x1, UPT ;  /* 0x000000010800788c */ /* 0x008fe4000bf45270 */
[----:B------:R-:W-:-:S03]  /*17e0*/  USHF.R.U32.HI UR5, URZ, UR13, UR5 ;  /* 0x0000000dff057299 */ /* 0x000fc60008011605 */
[----:B------:R-:W-:Y:S01]  /*17f0*/  UMOV UR4, UR7 ;  /* 0x0000000700047c82 */ /* 0x000fe20008000000 */
[----:B------:R-:W-:Y:S02]  /*1800*/  USEL UR5, UR26, UR5, !UP2 ;  /* 0x000000051a057287 */ /* 0x000fe4000d000000 */
[----:B------:R-:W-:Y:S02]  /*1810*/  UISETP.NE.AND UP2, UPT, UR14, 0x1, UPT ;  /* 0x000000010e00788c */ /* 0x000fe4000bf45270 */
[----:B----4-:R-:W-:-:S04]  /*1820*/  USHF.R.U32.HI UR4, URZ, UR9, UR4 ;  /* 0x00000009ff047299 */ /* 0x010fc80008011604 */
[----:B------:R-:W-:-:S04]  /*1830*/  USEL UR4, UR28, UR4, !UP2 ;  /* 0x000000041c047287 */ /* 0x000fc8000d000000 */
[----:B------:R-:W-:Y:S02]  /*1840*/  UIADD3 UR6, UPT, UPT, UR5, -UR4, URZ ;  /* 0x8000000405067290 */ /* 0x000fe4000fffe0ff */
[----:B------:R-:W-:Y:S02]  /*1850*/  UIADD3 UR4, UPT, UPT, -UR5, UR4, URZ ;  /* 0x0000000405047290 */ /* 0x000fe4000fffe1ff */
[----:B------:R-:W-:Y:S02]  /*1860*/  UIMAD UR28, UR6, UR14, UR28 ;  /* 0x0000000e061c72a4 */ /* 0x000fe4000f8e021c */
[----:B------:R-:W-:-:S12]  /*1870*/  UIMAD UR26, UR4, UR8, UR26 ;  /* 0x00000008041a72a4 */ /* 0x000fd8000f8e021a */
.L_x_19:
[----:B------:R-:W-:Y:S05]  /*1880*/  BRA.U !UP6, `(.L_x_20) ;  /* 0x000000010e0c7547 */ /* 0x000fea000b800000 */
[----:B------:R-:W-:Y:S01]  /*1890*/  UCGABAR_WAIT ;  /* 0x0000000000007dc7 */ /* 0x000fe20008000000 */
[----:B------:R-:W-:Y:S01]  /*18a0*/  CCTL.IVALL ;  /* 0x00000000ff00798f */ /* 0x000fe20002000000 */
[----:B------:R-:W-:Y:S05]  /*18b0*/  BRA `(.L_x_21) ;  /* 0x0000000000047947 */ /* 0x000fea0003800000 */
.L_x_20:
[----:B------:R-:W-:Y:S06]  /*18c0*/  BAR.SYNC.DEFER_BLOCKING 0x0 ;  /* 0x0000000000007b1d */ /* 0x000fec0000010000 */
.L_x_21:
[----:B------:R-:W-:Y:S05]  /*18d0*/  BRA.U UP0, `(.L_x_22) ;  /* 0x0000001900207547 */ /* 0x000fea000b800000 */
[----:B------:R-:W2:Y:S01]  /*18e0*/  LDCU UR6, c[0x0][0x38c] ;  /* 0x00007180ff0677ac */ /* 0x000ea20008000800 */
[----:B------:R-:W-:Y:S01]  /*18f0*/  PLOP3.LUT P2, PT, PT, PT, UP4, 0x80, 0x8 ;  /* 0x000000000008781c */ /* 0x000fe20003f4f048 */
[----:B------:R-:W-:Y:S01]  /*1900*/  IMAD.MOV.U32 R12, RZ, RZ, 0x1 ;  /* 0x00000001ff0c7424 */ /* 0x000fe200078e00ff */
[----:B------:R-:W-:Y:S02]  /*1910*/  ISETP.NE.AND P3, PT, R5, RZ, P4 ;  /* 0x000000ff0500720c */ /* 0x000fe40002765270 */
[----:B------:R-:W-:Y:S02]  /*1920*/  CS2R R10, SRZ ;  /* 0x00000000000a7805 */ /* 0x000fe4000001ff00 */
[----:B------:R-:W-:Y:S01]  /*1930*/  PLOP3.LUT P2, PT, P2, PT, PT, 0x8, 0x80 ;  /* 0x000000000080781c */ /* 0x000fe2000174e170 */
[----:B------:R-:W-:Y:S01]  /*1940*/  IMAD.MOV.U32 R9, RZ, RZ, RZ ;  /* 0x000000ffff097224 */ /* 0x000fe200078e00ff */
[----:B------:R-:W3:Y:S01]  /*1950*/  LDCU UR65, c[0x0][0x370] ;  /* 0x00006e00ff4177ac */ /* 0x000ee20008000800 */
[----:B------:R-:W-:Y:S01]  /*1960*/  IMAD.MOV.U32 R8, RZ, RZ, 0x1 ;  /* 0x00000001ff087424 */ /* 0x000fe200078e00ff */
[----:B------:R-:W4:Y:S01]  /*1970*/  LDCU.64 UR54, c[0x0][0x348] ;  /* 0x00006900ff3677ac */ /* 0x000f220008000a00 */
[----:B------:R-:W-:Y:S01]  /*1980*/  ULEA UR69, UR73, UR69, 0x1 ;  /* 0x0000004549457291 */ /* 0x000fe2000f8e08ff */
[----:B------:R-:W1:Y:S01]  /*1990*/  LDCU UR64, c[0x0][0x374] ;  /* 0x00006e80ff4077ac */ /* 0x000e620008000800 */
[----:B--2---:R-:W-:-:S02]  /*19a0*/  UIADD3 UR5, UPT, UPT, UR6, 0xff, URZ ;  /* 0x000000ff06057890 */ /* 0x004fc4000fffe0ff */
[----:B------:R-:W-:Y:S02]  /*19b0*/  UIADD3 UR72, UPT, UPT, UR6, 0x1fe, URZ ;  /* 0x000001fe06487890 */ /* 0x000fe4000fffe0ff */
[----:B------:R-:W-:Y:S01]  /*19c0*/  USHF.R.S32.HI UR4, URZ, 0x1f, UR5 ;  /* 0x0000001fff047899 */ /* 0x000fe20008011405 */
[----:B------:R-:W-:-:S03]  /*19d0*/  UMOV UR29, URZ ;  /* 0x000000ff001d7c82 */ /* 0x000fc60008000000 */
[----:B------:R-:W-:Y:S02]  /*19e0*/  ULEA.HI UR4, UR4, UR5, URZ, 0x8 ;  /* 0x0000000504047291 */ /* 0x000fe4000f8f40ff */
[----:B------:R-:W-:Y:S02]  /*19f0*/  UIADD3 UR5, UPT, UPT, UR6, -0x1, URZ ;  /* 0xffffffff06057890 */ /* 0x000fe4000fffe0ff */
[----:B------:R-:W-:Y:S02]  /*1a00*/  USHF.R.S32.HI UR67, URZ, 0x8, UR4 ;  /* 0x00000008ff437899 */ /* 0x000fe40008011404 */
[----:B------:R-:W-:Y:S02]  /*1a10*/  UISETP.GE.U32.AND UP1, UPT, UR5, -0x1ff, UPT ;  /* 0xfffffe010500788c */ /* 0x000fe4000bf26070 */
[----:B------:R-:W-:-:S04]  /*1a20*/  UISETP.LT.U32.AND UP0, UPT, UR67, 0x4, UPT ;  /* 0x000000044300788c */ /* 0x000fc8000bf01070 */
[----:B------:R-:W-:Y:S02]  /*1a30*/  USEL UR66, UR67, 0x4, UP0 ;  /* 0x0000000443427887 */ /* 0x000fe40008000000 */
[----:B------:R-:W-:Y:S02]  /*1a40*/  UISETP.NE.AND UP0, UPT, UR18, URZ, UPT ;  /* 0x000000ff1200728c */ /* 0x000fe4000bf05270 */
[----:B------:R-:W-:Y:S02]  /*1a50*/  UIADD3 UR4, UPT, UPT, UR66, -0x1, URZ ;  /* 0xffffffff42047890 */ /* 0x000fe4000fffe0ff */
[----:B------:R-:W-:Y:S02]  /*1a60*/  @UP1 UIADD3 UR4, UPT, UPT, UR66, URZ, URZ ;  /* 0x000000ff42041290 */ /* 0x000fe4000fffe0ff */
[----:B------:R-:W-:Y:S02]  /*1a70*/  USEL UR58, UR58, 0x2, UP0 ;  /* 0x000000023a3a7887 */ /* 0x000fe40008000000 */
[----:B------:R-:W-:-:S02]  /*1a80*/  UIADD3 UR70, UPT, UPT, UR67, -UR66, URZ ;  /* 0x8000004243467290 */ /* 0x000fc4000fffe0ff */
[----:B------:R-:W-:Y:S02]  /*1a90*/  UIADD3 UR60, UPT, UPT, UR4, 0x1, URZ ;  /* 0x00000001043c7890 */ /* 0x000fe4000fffe0ff */
[----:B-1-34-:R-:W-:-:S12]  /*1aa0*/  UIADD3 UR68, UPT, UPT, -UR4, URZ, URZ ;  /* 0x000000ff04447290 */ /* 0x01afd8000fffe1ff */
.L_x_46:
[----:B------:R-:W-:-:S13]  /*1ab0*/  R2UR UR4, R88 ;  /* 0x00000000580472ca */ /* 0x000fda00000e0000 */
[----:B------:R-:W-:Y:S01]  /*1ac0*/  UISETP.NE.AND UP0, UPT, UR4, URZ, UPT ;  /* 0x000000ff0400728c */ /* 0x000fe2000bf05270 */
[----:B-1----:R-:W1:Y:S02]  /*1ad0*/  S2UR UR4, SR_CgaCtaId ;  /* 0x00000000000479c3 */ /* 0x002e640000008800 */
[----:B-1----:R-:W-:-:S06]  /*1ae0*/  MOV R88, UR4 ;  /* 0x0000000400587c02 */ /* 0x002fcc0008000f00 */
[----:B---3--:R-:W-:Y:S05]  /*1af0*/  BRA.U UP0, `(.L_x_23) ;  /* 0x0000000100347547 */ /* 0x008fea000b800000 */
[----:B------:R-:W1:Y:S01]  /*1b00*/  S2R R0, SR_CgaCtaId ;  /* 0x0000000000007919 */ /* 0x000e620000008800 */
[----:B------:R-:W-:Y:S02]  /*1b10*/  MOV R3, 0x400 ;  /* 0x0000040000037802 */ /* 0x000fe40000000f00 */
[----:B------:R-:W-:Y:S02]  /*1b20*/  SHF.L.U32 R2, R8, 0x1f, RZ ;  /* 0x0000001f08027819 */ /* 0x000fe400000006ff */
[----:B-1----:R-:W-:-:S05]  /*1b30*/  LEA R0, R0, R3, 0x18 ;  /* 0x0000000300007211 */ /* 0x002fca00078ec0ff */
[----:B------:R-:W-:-:S04]  /*1b40*/  IMAD R3, R9, 0x8, R0 ;  /* 0x0000000809037824 */ /* 0x000fc800078e0200 */
[----:B------:R-:W1:Y:S02]  /*1b50*/  SYNCS.PHASECHK.TRANS64.TRYWAIT P0, [R3+URZ+0xd0], R2 ;  /* 0x0000d002030075a7 */ /* 0x000e6400080011ff */
[----:B-1----:R-:W-:Y:S05]  /*1b60*/  @!P0 BRA `(.L_x_24) ;  /* 0x0000007800c88947 */ /* 0x002fea0003800000 */
.L_x_137:
[----:B------:R-:W-:Y:S01]  /*1b70*/  VIADD R9, R9, 0x1 ;  /* 0x0000000109097836 */ /* 0x000fe20000000000 */
[----:B------:R1:W-:Y:S04]  /*1b80*/  SYNCS.ARRIVE.TRANS64.A1T0 RZ, [R3+URZ+0xc0], RZ ;  /* 0x0000c0ff03ff79a7 */ /* 0x0003e800081000ff */
[----:B------:R-:W-:-:S04]  /*1b90*/  ISETP.NE.AND P0, PT, R9, 0x2, PT ;  /* 0x000000020900780c */ /* 0x000fc80003f05270 */
[----:B------:R-:W-:Y:S02]  /*1ba0*/  SEL R9, R9, RZ, P0 ;  /* 0x000000ff09097207 */ /* 0x000fe40000000000 */
[----:B-1----:R-:W-:-:S04]  /*1bb0*/  SEL R3, RZ, 0x1, P0 ;  /* 0x00000001ff037807 */ /* 0x002fc80000000000 */
[----:B------:R-:W-:Y:S02]  /*1bc0*/  LOP3.LUT R8, R8, R3, RZ, 0x3c, !PT ;  /* 0x0000000308087212 */ /* 0x000fe400078e3cff */
.L_x_23:
[----:B------:R-:W-:Y:S01]  /*1bd0*/  R2UR UR4, R88 ;  /* 0x00000000580472ca */ /* 0x000fe200000e0000 */
[----:B------:R-:W-:Y:S01]  /*1be0*/  UMOV UR7, 0x400 ;  /* 0x0000040000077882 */ /* 0x000fe20000000000 */
[----:B------:R-:W-:Y:S01]  /*1bf0*/  SHF.L.U32 R0, R12, 0x1f, RZ ;  /* 0x0000001f0c007819 */ /* 0x000fe200000006ff */
[----:B------:R-:W-:Y:S02]  /*1c00*/  UISETP.GE.U32.AND UP0, UPT, UR72, 0x1ff, UPT ;  /* 0x000001ff4800788c */ /* 0x000fe4000bf06070 */
[----:B------:R-:W-:Y:S02]  /*1c10*/  ULEA UR35, UR28, UR69, 0x2 ;  /* 0x000000451c237291 */ /* 0x000fe4000f8e10ff */
[----:B------:R-:W-:Y:S02]  /*1c20*/  ULEA.HI UR12, UR28, UR28, URZ, 0x1 ;  /* 0x0000001c1c0c7291 */ /* 0x000fe4000f8f08ff */
[----:B------:R-:W-:Y:S02]  /*1c30*/  USHF.L.U32 UR35, UR35, 0x4, URZ ;  /* 0x0000000423237899 */ /* 0x000fe400080006ff */
[----:B------:R-:W-:-:S02]  /*1c40*/  USHF.R.S32.HI UR12, URZ, 0x1, UR12 ;  /* 0x00000001ff0c7899 */ /* 0x000fc4000801140c */
[----:B------:R-:W-:Y:S01]  /*1c50*/  ULEA UR7, UR4, UR7, 0x18 ;  /* 0x0000000704077291 */ /* 0x000fe2000f8ec0ff */
[----:B------:R-:W-:-:S03]  /*1c60*/  UMOV UR15, URZ ;  /* 0x000000ff000f7c82 */ /* 0x000fc60008000000 */
[----:B------:R-:W-:-:S09]  /*1c70*/  ULEA UR4, UR29, UR7, 0x3 ;  /* 0x000000071d047291 */ /* 0x000fd2000f8e18ff */
[----:B------:R1:W2:Y:S01]  /*1c80*/  SYNCS.PHASECHK.TRANS64.TRYWAIT P1, [UR4+0x20], R0 ;  /* 0x00002000ff0075a7 */ /* 0x0002a20008021104 */
[----:B------:R-:W-:-:S04]  /*1c90*/  ULEA.HI UR4, UR26, UR26, URZ, 0x1 ;  /* 0x0000001a1a047291 */ /* 0x000fc8000f8f08ff */
[----:B------:R-:W-:Y:S02]  /*1ca0*/  USHF.L.U32 UR51, UR4, 0x7, URZ ;  /* 0x0000000704337899 */ /* 0x000fe400080006ff */
[----:B------:R-:W-:Y:S02]  /*1cb0*/  ULOP3.LUT UR20, UR4, 0xfffffffe, URZ, 0xc0, !UPT ;  /* 0xfffffffe04147892 */ /* 0x000fe4000f8ec0ff */
[----:B------:R-:W-:Y:S02]  /*1cc0*/  ULOP3.LUT UR51, UR51, 0xffffff00, URZ, 0xc0, !UPT ;  /* 0xffffff0033337892 */ /* 0x000fe4000f8ec0ff */
[----:B------:R-:W-:Y:S02]  /*1cd0*/  ULOP3.LUT UR20, UR20, 0x1, UR71, 0xf8, !UPT ;  /* 0x0000000114147892 */ /* 0x000fe4000f8ef847 */
[----:B------:R-:W-:Y:S01]  /*1ce0*/  ULEA UR51, UR73, UR51, 0x7 ;  /* 0x0000003349337291 */ /* 0x000fe2000f8e38ff */
[----:B------:R-:W-:Y:S11]  /*1cf0*/  BRA.U !UP0, `(.L_x_25) ;  /* 0x00000005085c7547 */ /* 0x000ff6000b800000 */
[----:B------:R-:W-:Y:S01]  /*1d00*/  UMOV UR37, UR68 ;  /* 0x0000004400257c82 */ /* 0x000fe20008000000 */
[----:B------:R-:W-:Y:S01]  /*1d10*/  UMOV UR5, UR29 ;  /* 0x0000001d00057c82 */ /* 0x000fe20008000000 */
[----:B------:R-:W-:Y:S01]  /*1d20*/  UMOV UR42, 0x80 ;  /* 0x00000080002a7882 */ /* 0x000fe20000000000 */
[----:B------:R-:W-:Y:S01]  /*1d30*/  UMOV UR19, URZ ;  /* 0x000000ff00137c82 */ /* 0x000fe20008000000 */
[----:B------:R-:W-:-:S05]  /*1d40*/  UMOV UR11, UR59 ;  /* 0x0000003b000b7c82 */ /* 0x000fca0008000000 */
.L_x_33:
[----:B------:R-:W-:Y:S01]  /*1d50*/  ULEA UR6, UR5, UR7, 0x3 ;  /* 0x0000000705067291 */ /* 0x000fe2000f8e18ff */
[----:B--2---:R-:W-:Y:S01]  /*1d60*/  @P4 MOV R2, 0x15000 ;  /* 0x0001500000024802 */ /* 0x004fe20000000f00 */
[----:B--23--:R-:W-:Y:S10]  /*1d70*/  @P1 BRA `(.L_x_26) ;  /* 0x00000000000c1947 */ /* 0x00cff40003800000 */
[----:B------:R-:W-:-:S04]  /*1d80*/  SHF.L.U32 R3, R12, 0x1f, RZ ;  /* 0x0000001f0c037819 */ /* 0x000fc800000006ff */
[----:B------:R-:W2:Y:S02]  /*1d90*/  SYNCS.PHASECHK.TRANS64.TRYWAIT P0, [UR6+0x20], R3 ;  /* 0x00002003ff0075a7 */ /* 0x000ea40008001106 */
[----:B--2---:R-:W-:Y:S05]  /*1da0*/  @!P0 BRA `(.L_x_27) ;  /* 0x00000078004c8947 */ /* 0x004fea0003800000 */
.L_x_26:
[----:B------:R2:W-:Y:S01]  /*1db0*/  @P4 SYNCS.ARRIVE.TRANS64 RZ, [UR6], R2 ;  /* 0x00000002ffff49a7 */ /* 0x0005e20008000006 */
[----:B------:R-:W-:Y:S02]  /*1dc0*/  ULOP3.LUT UR4, UR58, 0x2, URZ, 0xfc, !UPT ;  /* 0x000000023a047892 */ /* 0x000fe4000f8efcff */
[----:B------:R-:W-:Y:S02]  /*1dd0*/  UIADD3 UR37, UPT, UPT, UR37, 0x1, URZ ;  /* 0x0000000125257890 */ /* 0x000fe4000fffe0ff */
[----:B------:R-:W-:Y:S02]  /*1de0*/  UISETP.NE.AND UP0, UPT, UR4, 0x2, UPT ;  /* 0x000000020400788c */ /* 0x000fe4000bf05270 */
[----:B------:R-:W-:-:S07]  /*1df0*/  UISETP.NE.AND UP4, UPT, UR37, 0x1, UPT ;  /* 0x000000012500788c */ /* 0x000fce000bf85270 */
[----:B------:R-:W-:Y:S05]  /*1e00*/  BRA.U UP0, `(.L_x_28) ;  /* 0x0000000100047547 */ /* 0x000fea000b800000 */
[----:B------:R-:W-:Y:S05]  /*1e10*/  BPT.TRAP 0x1 ;  /* 0x000000040000795c */ /* 0x000fea0000300000 */
.L_x_28:
[----:B------:R-:W-:Y:S04]  /*1e20*/  BSSY.RECONVERGENT B0, `(.L_x_29) ;  /* 0x0000003000007945 */ /* 0x000fe80003800200 */
[----:B------:R-:W-:Y:S05]  /*1e30*/  @!P3 BRA `(.L_x_30) ;  /* 0x000000000004b947 */ /* 0x000fea0003800000 */
[----:B------:R-:W-:Y:S05]  /*1e40*/  BPT.TRAP 0x1 ;  /* 0x000000040000795c */ /* 0x000fea0000300000 */
.L_x_30:
[----:B------:R-:W-:Y:S05]  /*1e50*/  BSYNC.RECONVERGENT B0 ;  /* 0x0000000000007941 */ /* 0x000fea0003800200 */
.L_x_29:
[----:B------:R-:W-:Y:S01]  /*1e60*/  UIADD3 UR4, UPT, UPT, UR5, 0x1, URZ ;  /* 0x0000000105047890 */ /* 0x000fe2000fffe0ff */
[----:B------:R-:W-:Y:S01]  /*1e70*/  BSSY.RECONVERGENT B0, `(.L_x_31) ;  /* 0x0000039000007945 */ /* 0x000fe20003800200 */
[----:B------:R-:W-:Y:S02]  /*1e80*/  ELECT P0, URZ, PT ;  /* 0x0000000000ff782f */ /* 0x000fe40003800000 */
[----:B------:R-:W-:-:S04]  /*1e90*/  UISETP.NE.AND UP0, UPT, UR4, 0x4, UPT ;  /* 0x000000040400788c */ /* 0x000fc8000bf05270 */
[----:B------:R-:W-:Y:S02]  /*1ea0*/  USEL UR8, URZ, 0x1, UP0 ;  /* 0x00000001ff087887 */ /* 0x000fe40008000000 */
[----:B------:R-:W-:-:S04]  /*1eb0*/  USEL UR29, UR4, URZ, UP0 ;  /* 0x000000ff041d7287 */ /* 0x000fc80008000000 */
[----:B------:R-:W-:Y:S01]  /*1ec0*/  ULEA UR4, UR29, UR7, 0x3 ;  /* 0x000000071d047291 */ /* 0x000fe2000f8e18ff */
[----:B------:R-:W-:-:S04]  /*1ed0*/  LOP3.LUT R12, R12, UR8, RZ, 0x3c, !PT ;  /* 0x000000080c0c7c12 */ /* 0x000fc8000f8e3cff */
[----:B-1----:R-:W-:-:S04]  /*1ee0*/  SHF.L.U32 R0, R12, 0x1f, RZ ;  /* 0x0000001f0c007819 */ /* 0x002fc800000006ff */
[----:B------:R1:W3:Y:S01]  /*1ef0*/  SYNCS.PHASECHK.TRANS64.TRYWAIT P1, [UR4+0x20], R0 ;  /* 0x00002000ff0075a7 */ /* 0x0002e20008021104 */
[----:B------:R-:W-:Y:S05]  /*1f00*/  @!P0 BRA `(.L_x_32) ;  /* 0x0000000000bc8947 */ /* 0x000fea0003800000 */
[----:B------:R-:W-:Y:S02]  /*1f10*/  ULEA UR24, UR5, UR45, 0xd ;  /* 0x0000002d05187291 */ /* 0x000fe4000f8e68ff */
[----:B------:R-:W-:Y:S02]  /*1f20*/  ULEA UR40, UR5, UR7, 0xf ;  /* 0x0000000705287291 */ /* 0x000fe4000f8e78ff */
[----:B------:R-:W-:Y:S02]  /*1f30*/  UIADD3 UR22, UP3, UPT, UR54, 0x80, URZ ;  /* 0x0000008036167890 */ /* 0x000fe4000ff7e0ff */
[----:B------:R-:W-:Y:S02]  /*1f40*/  USHF.L.U32 UR16, UR5, 0xa, URZ ;  /* 0x0000000a05107899 */ /* 0x000fe400080006ff */
[----:B------:R-:W-:Y:S02]  /*1f50*/  UIADD3 UR14, UP2, UPT, UR54, 0x180, URZ ;  /* 0x00000180360e7890 */ /* 0x000fe4000ff5e0ff */
[----:B------:R-:W-:-:S02]  /*1f60*/  UIADD3 UR24, UPT, UPT, UR7, UR24, URZ ;  /* 0x0000001807187290 */ /* 0x000fc4000fffe0ff */
[----:B------:R-:W-:Y:S02]  /*1f70*/  UIADD3 UR46, UP1, UPT, UR54, 0x280, URZ ;  /* 0x00000280362e7890 */ /* 0x000fe4000ff3e0ff */
[----:B------:R-:W-:Y:S02]  /*1f80*/  UIADD3 UR50, UPT, UPT, UR42, -0x80, URZ ;  /* 0xffffff802a327890 */ /* 0x000fe4000fffe0ff */
[----:B------:R-:W-:Y:S02]  /*1f90*/  ULOP3.LUT UR49, UR6, 0xfefffff8, URZ, 0xc0, !UPT ;  /* 0xfefffff806317892 */ /* 0x000fe4000f8ec0ff */
[----:B------:R-:W-:Y:S02]  /*1fa0*/  UIADD3.X UR23, UPT, UPT, URZ, UR55, URZ, UP3, !UPT ;  /* 0x00000037ff177290 */ /* 0x000fe40009ffe4ff */
[----:B------:R-:W-:Y:S02]  /*1fb0*/  UIADD3 UR48, UPT, UPT, UR40, 0x6400, URZ ;  /* 0x0000640028307890 */ /* 0x000fe4000fffe0ff */
[----:B------:R-:W-:-:S02]  /*1fc0*/  UIADD3 UR30, UP0, UPT, UR54, 0x380, URZ ;  /* 0x00000380361e7890 */ /* 0x000fc4000ff1e0ff */
[----:B------:R-:W-:Y:S02]  /*1fd0*/  ULOP3.LUT UR8, UR16, UR53, URZ, 0xfc, !UPT ;  /* 0x0000003510087292 */ /* 0x000fe4000f8efcff */
[----:B------:R-:W-:Y:S02]  /*1fe0*/  UIADD3 UR40, UPT, UPT, UR40, 0xa400, URZ ;  /* 0x0000a40028287890 */ /* 0x000fe4000fffe0ff */
[----:B------:R-:W-:Y:S02]  /*1ff0*/  UIADD3.X UR15, UPT, UPT, URZ, UR55, URZ, UP2, !UPT ;  /* 0x00000037ff0f7290 */ /* 0x000fe400097fe4ff */
[----:B------:R-:W-:Y:S02]  /*2000*/  UIADD3 UR32, UPT, UPT, UR24, 0x26400, URZ ;  /* 0x0002640018207890 */ /* 0x000fe4000fffe0ff */
[----:B------:R-:W-:Y:S02]  /*2010*/  UPRMT UR4, URZ, 0x5410, UR38 ;  /* 0x00005410ff047896 */ /* 0x000fe40008000026 */
[----:B------:R-:W-:-:S02]  /*2020*/  UIADD3 UR24, UPT, UPT, UR24, 0x27400, URZ ;  /* 0x0002740018187890 */ /* 0x000fc4000fffe0ff */
[----:B------:R-:W-:Y:S02]  /*2030*/  UIADD3.X UR47, UPT, UPT, URZ, UR55, URZ, UP1, !UPT ;  /* 0x00000037ff2f7290 */ /* 0x000fe40008ffe4ff */
[----:B------:R-:W-:Y:S02]  /*2040*/  UIADD3 UR16, UPT, UPT, UR7, 0x2e400, UR16 ;  /* 0x0002e40007107890 */ /* 0x000fe4000fffe010 */
[----:B------:R-:W-:Y:S02]  /*2050*/  UIADD3 UR8, UPT, UPT, UR7, 0x2f400, UR8 ;  /* 0x0002f40007087890 */ /* 0x000fe4000fffe008 */
[----:B------:R-:W-:Y:S01]  /*2060*/  UIADD3.X UR31, UPT, UPT, URZ, UR55, URZ, UP0, !UPT ;  /* 0x00000037ff1f7290 */ /* 0x000fe200087fe4ff */
[----:B------:R-:W-:Y:S01]  /*2070*/  UMOV UR56, 0x0 ;  /* 0x0000000000387882 */ /* 0x000fe20000000000 */
[----:B------:R-:W-:Y:S01]  /*2080*/  UMOV UR57, 0x10000000 ;  /* 0x1000000000397882 */ /* 0x000fe20000000000 */
[----:B------:R-:W-:Y:S01]  /*2090*/  UMOV UR43, UR51 ;  /* 0x00000033002b7c82 */ /* 0x000fe20008000000 */
[----:B------:R-:W-:Y:S01]  /*20a0*/  UMOV UR44, UR52 ;  /* 0x00000034002c7c82 */ /* 0x000fe20008000000 */
[----:B------:R-:W-:Y:S01]  /*20b0*/  UMOV UR41, UR49 ;  /* 0x0000003100297c82 */ /* 0x000fe20008000000 */
[----:B------:R-:W-:Y:S01]  /*20c0*/  UMOV UR36, UR52 ;  /* 0x0000003400247c82 */ /* 0x000fe20008000000 */
[----:B------:R-:W-:Y:S01]  /*20d0*/  UMOV UR33, UR49 ;  /* 0x0000003100217c82 */ /* 0x000fe20008000000 */
[----:B------:R-:W-:Y:S01]  /*20e0*/  UMOV UR34, UR50 ;  /* 0x0000003200227c82 */ /* 0x000fe20008000000 */
[----:B------:R4:W-:Y:S01]  /*20f0*/  UTMALDG.3D.2CTA [UR48], [UR22], desc[UR56] ;  /* 0x00003830160075b4 */ /* 0x0009e20008211000 */
[----:B------:R-:W-:Y:S01]  /*2100*/  UMOV UR26, UR42 ;  /* 0x0000002a001a7c82 */ /* 0x000fe20008000000 */
[----:B------:R-:W-:Y:S01]  /*2110*/  UMOV UR27, UR35 ;  /* 0x00000023001b7c82 */ /* 0x000fe20008000000 */
[----:B------:R-:W-:Y:S01]  /*2120*/  UMOV UR28, UR52 ;  /* 0x00000034001c7c82 */ /* 0x000fe20008000000 */
[----:B------:R-:W-:Y:S01]  /*2130*/  UMOV UR25, UR49 ;  /* 0x0000003100197c82 */ /* 0x000fe20008000000 */
[----:B------:R-:W-:Y:S01]  /*2140*/  UMOV UR18, URZ ;  /* 0x000000ff00127c82 */ /* 0x000fe20008000000 */
[----:B------:R-:W-:Y:S01]  /*2150*/  UMOV UR21, UR52 ;  /* 0x0000003400157c82 */ /* 0x000fe20008000000 */
[----:B------:R-:W-:Y:S01]  /*2160*/  UMOV UR17, UR49 ;  /* 0x0000003100117c82 */ /* 0x000fe20008000000 */
[----:B------:R4:W-:Y:S01]  /*2170*/  UTMALDG.3D.2CTA [UR40], [UR22], desc[UR56] ;  /* 0x00003828160075b4 */ /* 0x0009e20008211000 */
[----:B------:R-:W-:Y:S01]  /*2180*/  UMOV UR63, 0xf0000 ;  /* 0x000f0000003f7882 */ /* 0x000fe20000000000 */
[----:B------:R-:W-:Y:S01]  /*2190*/  UMOV UR13, UR52 ;  /* 0x00000034000d7c82 */ /* 0x000fe20008000000 */
[----:B------:R-:W-:Y:S01]  /*21a0*/  UMOV UR9, UR49 ;  /* 0x0000003100097c82 */ /* 0x000fe20008000000 */
[----:B------:R4:W-:Y:S01]  /*21b0*/  UTMALDG.3D.MULTICAST.2CTA [UR32], [UR14], UR4, desc[UR56] ;  /* 0x000038200e0073b4 */ /* 0x0009e20008211804 */
[----:B------:R4:W-:Y:S01]  /*21c0*/  UTMALDG.3D.MULTICAST.2CTA [UR24], [UR14], UR4, desc[UR56] ;  /* 0x000038180e0073b4 */ /* 0x0009e20008211804 */
[----:B------:R4:W-:Y:S01]  /*21d0*/  UTMALDG.4D.2CTA [UR16], [UR46], desc[UR56] ;  /* 0x000038102e0075b4 */ /* 0x0009e20008219000 */
[----:B------:R4:W-:Y:S02]  /*21e0*/  UTMALDG.4D.MULTICAST.2CTA [UR8], [UR30], UR63, desc[UR56] ;  /* 0x000038081e0073b4 */ /* 0x0009e4000821983f */
[----:B----4-:R-:W-:Y:S01]  /*21f0*/  NOP ;  /* 0x0000000000007918 */ /* 0x010fe20000000000 */
.L_x_32:
[----:B------:R-:W-:Y:S05]  /*2200*/  BSYNC.RECONVERGENT B0 ;  /* 0x0000000000007941 */ /* 0x000fea0003800200 */
.L_x_31:
[----:B------:R-:W-:Y:S02]  /*2210*/  UIADD3 UR42, UPT, UPT, UR42, 0x100, URZ ;  /* 0x000001002a2a7890 */ /* 0x000fe4000fffe0ff */
[----:B------:R-:W-:Y:S02]  /*2220*/  UIADD3 UR11, UPT, UPT, UR11, 0x2, URZ ;  /* 0x000000020b0b7890 */ /* 0x000fe4000fffe0ff */
[----:B------:R-:W-:Y:S01]  /*2230*/  UIADD3 UR19, UPT, UPT, UR19, 0x2, URZ ;  /* 0x0000000213137890 */ /* 0x000fe2000fffe0ff */
[----:B------:R-:W-:Y:S01]  /*2240*/  UMOV UR5, UR29 ;  /* 0x0000001d00057c82 */ /* 0x000fe20008000000 */
[----:B------:R-:W-:Y:S01]  /*2250*/  UMOV UR15, UR60 ;  /* 0x0000003c000f7c82 */ /* 0x000fe20008000000 */
[----:B------:R-:W-:Y:S09]  /*2260*/  BRA.U UP4, `(.L_x_33) ;  /* 0xfffffff904b87547 */ /* 0x000ff2000b83ffff */
.L_x_25:
[----:B------:R-:W-:Y:S01]  /*2270*/  ULEA UR4, UR29, UR7, 0x3 ;  /* 0x000000071d047291 */ /* 0x000fe2000f8e18ff */
[----:B-1----:R-:W-:Y:S01]  /*2280*/  SHF.L.U32 R0, R12, 0x1f, RZ ;  /* 0x0000001f0c007819 */ /* 0x002fe200000006ff */
[----:B------:R-:W-:Y:S01]  /*2290*/  @!P2 SYNCS.ARRIVE.TRANS64.A1T0 RZ, [UR7+0x78], RZ ;  /* 0x000078ffffffa9a7 */ /* 0x000fe20008100007 */
[----:B------:R-:W-:-:S06]  /*22a0*/  UISETP.GT.AND UP0, UPT, UR67, UR66, UPT ;  /* 0x000000424300728c */ /* 0x000fcc000bf04270 */
[----:B--23--:R1:W2:Y:S03]  /*22b0*/  SYNCS.PHASECHK.TRANS64.TRYWAIT P1, [UR4+0x20], R0 ;  /* 0x00002000ff0075a7 */ /* 0x00c2a60008021104 */
[----:B------:R-:W-:Y:S05]  /*22c0*/  BRA.U !UP0, `(.L_x_34) ;  /* 0x00000005084c7547 */ /* 0x000fea000b800000 */
[----:B------:R-:W-:Y:S01]  /*22d0*/  UIADD3 UR37, UPT, UPT, UR70, UR15, URZ ;  /* 0x0000000f46257290 */ /* 0x000fe2000fffe0ff */
[----:B------:R-:W-:-:S11]  /*22e0*/  UMOV UR5, UR29 ;  /* 0x0000001d00057c82 */ /* 0x000fd60008000000 */
.L_x_42:
[----:B------:R-:W-:Y:S01]  /*22f0*/  ULEA UR14, UR5, UR7, 0x3 ;  /* 0x00000007050e7291 */ /* 0x000fe2000f8e18ff */
[----:B--2---:R-:W-:Y:S01]  /*2300*/  @P4 MOV R2, 0x15000 ;  /* 0x0001500000024802 */ /* 0x004fe20000000f00 */
[----:B--23--:R-:W-:Y:S10]  /*2310*/  @P1 BRA `(.L_x_35) ;  /* 0x00000000000c1947 */ /* 0x00cff40003800000 */
[----:B------:R-:W-:-:S04]  /*2320*/  SHF.L.U32 R3, R12, 0x1f, RZ ;  /* 0x0000001f0c037819 */ /* 0x000fc800000006ff */
[----:B------:R-:W2:Y:S02]  /*2330*/  SYNCS.PHASECHK.TRANS64.TRYWAIT P0, [UR14+0x20], R3 ;  /* 0x00002003ff0075a7 */ /* 0x000ea4000800110e */
[----:B--2---:R-:W-:Y:S05]  /*2340*/  @!P0 BRA `(.L_x_36) ;  /* 0x0000007000fc8947 */ /* 0x004fea0003800000 */
.L_x_35:
[----:B------:R2:W-:Y:S01]  /*2350*/  @P4 SYNCS.ARRIVE.TRANS64 RZ, [UR14], R2 ;  /* 0x00000002ffff49a7 */ /* 0x0005e2000800000e */
[----:B------:R-:W-:-:S04]  /*2360*/  ULOP3.LUT UR4, UR58, 0x2, URZ, 0xfc, !UPT ;  /* 0x000000023a047892 */ /* 0x000fc8000f8efcff */
[----:B------:R-:W-:-:S09]  /*2370*/  UISETP.NE.AND UP0, UPT, UR4, 0x2, UPT ;  /* 0x000000020400788c */ /* 0x000fd2000bf05270 */
[----:B------:R-:W-:Y:S05]  /*2380*/  BRA.U UP0, `(.L_x_37) ;  /* 0x0000000100047547 */ /* 0x000fea000b800000 */
[----:B------:R-:W-:Y:S05]  /*2390*/  BPT.TRAP 0x1 ;  /* 0x000000040000795c */ /* 0x000fea0000300000 */
.L_x_37:
[----:B------:R-:W-:Y:S04]  /*23a0*/  BSSY.RECONVERGENT B0, `(.L_x_38) ;  /* 0x0000003000007945 */ /* 0x000fe80003800200 */
[----:B------:R-:W-:Y:S05]  /*23b0*/  @!P3 BRA `(.L_x_39) ;  /* 0x000000000004b947 */ /* 0x000fea0003800000 */
[----:B------:R-:W-:Y:S05]  /*23c0*/  BPT.TRAP 0x1 ;  /* 0x000000040000795c */ /* 0x000fea0000300000 */
.L_x_39:
[----:B------:R-:W-:Y:S05]  /*23d0*/  BSYNC.RECONVERGENT B0 ;  /* 0x0000000000007941 */ /* 0x000fea0003800200 */
.L_x_38:
        /* <DEDUP_REMOVED lines=12> */
[----:B------:R-:W-:Y:S02]  /*24a0*/  UIADD3 UR8, UP3, UPT, UR54, 0x80, URZ ;  /* 0x0000008036087890 */ /* 0x000fe4000ff7e0ff */
[----:B------:R-:W-:Y:S02]  /*24b0*/  USHF.L.U32 UR50, UR15, 0x8, URZ ;  /* 0x000000080f327899 */ /* 0x000fe400080006ff */
[----:B------:R-:W-:Y:S02]  /*24c0*/  ULOP3.LUT UR49, UR14, 0xfefffff8, URZ, 0xc0, !UPT ;  /* 0xfefffff80e317892 */ /* 0x000fe4000f8ec0ff */
[----:B------:R-:W-:Y:S02]  /*24d0*/  UIADD3.X UR9, UPT, UPT, URZ, UR55, URZ, UP3, !UPT ;  /* 0x00000037ff097290 */ /* 0x000fe40009ffe4ff */
[----:B------:R-:W-:-:S02]  /*24e0*/  UIADD3 UR48, UPT, UPT, UR40, 0x6400, URZ ;  /* 0x0000640028307890 */ /* 0x000fc4000fffe0ff */
[----:B------:R-:W-:Y:S02]  /*24f0*/  UIADD3 UR42, UPT, UPT, UR50, 0x80, URZ ;  /* 0x00000080322a7890 */ /* 0x000fe4000fffe0ff */
[----:B------:R-:W-:Y:S02]  /*2500*/  UIADD3 UR40, UPT, UPT, UR40, 0xa400, URZ ;  /* 0x0000a40028287890 */ /* 0x000fe4000fffe0ff */
[----:B------:R-:W-:Y:S01]  /*2510*/  ULEA UR24, UR5, UR45, 0xd ;  /* 0x0000002d05187291 */ /* 0x000fe2000f8e68ff */
[----:B------:R-:W-:Y:S01]  /*2520*/  UMOV UR56, 0x0 ;  /* 0x0000000000387882 */ /* 0x000fe20000000000 */
[----:B------:R-:W-:Y:S01]  /*2530*/  UMOV UR57, 0x10000000 ;  /* 0x1000000000397882 */ /* 0x000fe20000000000 */
[----:B------:R-:W-:Y:S01]  /*2540*/  USHF.L.U32 UR4, UR5, 0xa, URZ ;  /* 0x0000000a05047899 */ /* 0x000fe200080006ff */
[----:B------:R-:W-:Y:S01]  /*2550*/  UTMALDG.3D.2CTA [UR48], [UR8], desc[UR56] ;  /* 0x00003830080075b4 */ /* 0x000fe20008211000 */
[----:B------:R-:W-:Y:S01]  /*2560*/  UIADD3 UR22, UP2, UPT, UR54, 0x180, URZ ;  /* 0x0000018036167890 */ /* 0x000fe2000ff5e0ff */
[----:B------:R-:W-:Y:S01]  /*2570*/  UMOV UR43, UR51 ;  /* 0x00000033002b7c82 */ /* 0x000fe20008000000 */
[----:B------:R-:W-:Y:S01]  /*2580*/  UMOV UR44, UR52 ;  /* 0x00000034002c7c82 */ /* 0x000fe20008000000 */
[----:B------:R-:W-:Y:S01]  /*2590*/  UIADD3 UR24, UPT, UPT, UR7, UR24, URZ ;  /* 0x0000001807187290 */ /* 0x000fe2000fffe0ff */
[----:B------:R-:W-:Y:S01]  /*25a0*/  UMOV UR41, UR49 ;  /* 0x0000003100297c82 */ /* 0x000fe20008000000 */
[----:B------:R-:W-:Y:S01]  /*25b0*/  UIADD3 UR30, UP1, UPT, UR54, 0x280, URZ ;  /* 0x00000280361e7890 */ /* 0x000fe2000ff3e0ff */
[----:B------:R4:W-:Y:S01]  /*25c0*/  UTMALDG.3D.2CTA [UR40], [UR8], desc[UR56] ;  /* 0x00003828080075b4 */ /* 0x0009e20008211000 */
[----:B------:R-:W-:-:S02]  /*25d0*/  UIADD3 UR46, UP0, UPT, UR54, 0x380, URZ ;  /* 0x00000380362e7890 */ /* 0x000fc4000ff1e0ff */
[----:B------:R-:W-:Y:S02]  /*25e0*/  USHF.L.U32 UR19, UR15, 0x1, URZ ;  /* 0x000000010f137899 */ /* 0x000fe400080006ff */
[----:B------:R-:W-:Y:S02]  /*25f0*/  UIADD3.X UR23, UPT, UPT, URZ, UR55, URZ, UP2, !UPT ;  /* 0x00000037ff177290 */ /* 0x000fe400097fe4ff */
[----:B------:R-:W-:Y:S02]  /*2600*/  UIADD3 UR32, UPT, UPT, UR24, 0x26400, URZ ;  /* 0x0002640018207890 */ /* 0x000fe4000fffe0ff */
[----:B------:R-:W-:Y:S02]  /*2610*/  UPRMT UR6, URZ, 0x5410, UR38 ;  /* 0x00005410ff067896 */ /* 0x000fe40008000026 */
[----:B------:R-:W-:Y:S02]  /*2620*/  UIADD3 UR24, UPT, UPT, UR24, 0x27400, URZ ;  /* 0x0002740018187890 */ /* 0x000fe4000fffe0ff */
[----:B------:R-:W-:-:S02]  /*2630*/  UIADD3.X UR31, UPT, UPT, URZ, UR55, URZ, UP1, !UPT ;  /* 0x00000037ff1f7290 */ /* 0x000fc40008ffe4ff */
[----:B------:R-:W-:Y:S02]  /*2640*/  UIADD3 UR16, UPT, UPT, UR7, 0x2e400, UR4 ;  /* 0x0002e40007107890 */ /* 0x000fe4000fffe004 */
[----:B------:R-:W-:Y:S02]  /*2650*/  UIADD3 UR11, UPT, UPT, UR59, UR19, URZ ;  /* 0x000000133b0b7290 */ /* 0x000fe4000fffe0ff */
[----:B------:R-:W-:Y:S01]  /*2660*/  UIADD3.X UR47, UPT, UPT, URZ, UR55, URZ, UP0, !UPT ;  /* 0x00000037ff2f7290 */ /* 0x000fe200087fe4ff */
[----:B------:R-:W-:Y:S01]  /*2670*/  UMOV UR36, UR52 ;  /* 0x0000003400247c82 */ /* 0x000fe20008000000 */
[----:B------:R-:W-:Y:S01]  /*2680*/  UMOV UR33, UR49 ;  /* 0x0000003100217c82 */ /* 0x000fe20008000000 */
[----:B------:R-:W-:Y:S01]  /*2690*/  UMOV UR34, UR50 ;  /* 0x0000003200227c82 */ /* 0x000fe20008000000 */
[----:B------:R-:W-:Y:S01]  /*26a0*/  UMOV UR27, UR35 ;  /* 0x00000023001b7c82 */ /* 0x000fe20008000000 */
[----:B------:R-:W-:Y:S01]  /*26b0*/  UMOV UR28, UR52 ;  /* 0x00000034001c7c82 */ /* 0x000fe20008000000 */
[----:B------:R-:W-:Y:S01]  /*26c0*/  UMOV UR25, UR49 ;  /* 0x0000003100197c82 */ /* 0x000fe20008000000 */
[----:B------:R-:W-:Y:S01]  /*26d0*/  UMOV UR26, UR42 ;  /* 0x0000002a001a7c82 */ /* 0x000fe20008000000 */
[----:B------:R-:W-:Y:S01]  /*26e0*/  UMOV UR18, URZ ;  /* 0x000000ff00127c82 */ /* 0x000fe20008000000 */
[----:B------:R-:W-:Y:S01]  /*26f0*/  UMOV UR21, UR52 ;  /* 0x0000003400157c82 */ /* 0x000fe20008000000 */
[----:B------:R1:W-:Y:S01]  /*2700*/  UTMALDG.3D.MULTICAST.2CTA [UR32], [UR22], UR6, desc[UR56] ;  /* 0x00003820160073b4 */ /* 0x0003e20008211806 */
[----:B------:R-:W-:Y:S01]  /*2710*/  UMOV UR17, UR49 ;  /* 0x0000003100117c82 */ /* 0x000fe20008000000 */
[----:B------:R-:W-:Y:S01]  /*2720*/  UMOV UR13, UR52 ;  /* 0x00000034000d7c82 */ /* 0x000fe20008000000 */
[----:B------:R1:W-:Y:S01]  /*2730*/  UTMALDG.3D.MULTICAST.2CTA [UR24], [UR22], UR6, desc[UR56] ;  /* 0x00003818160073b4 */ /* 0x0003e20008211806 */
[----:B----4-:R-:W-:Y:S01]  /*2740*/  ULOP3.LUT UR8, UR4, UR53, URZ, 0xfc, !UPT ;  /* 0x0000003504087292 */ /* 0x010fe2000f8efcff */
[----:B------:R-:W-:-:S02]  /*2750*/  UMOV UR9, UR49 ;  /* 0x0000003100097c82 */ /* 0x000fc40008000000 */
[----:B------:R-:W-:Y:S01]  /*2760*/  UMOV UR4, 0xf0000 ;  /* 0x000f000000047882 */ /* 0x000fe20000000000 */
[----:B------:R-:W-:Y:S01]  /*2770*/  UIADD3 UR8, UPT, UPT, UR7, 0x2f400, UR8 ;  /* 0x0002f40007087890 */ /* 0x000fe2000fffe008 */
[----:B------:R1:W-:Y:S08]  /*2780*/  UTMALDG.4D.2CTA [UR16], [UR30], desc[UR56] ;  /* 0x000038101e0075b4 */ /* 0x0003f00008219000 */
[----:B------:R1:W-:Y:S02]  /*2790*/  UTMALDG.4D.MULTICAST.2CTA [UR8], [UR46], UR4, desc[UR56] ;  /* 0x000038082e0073b4 */ /* 0x0003e40008219804 */
[----:B-1----:R-:W-:Y:S01]  /*27a0*/  NOP ;  /* 0x0000000000007918 */ /* 0x002fe20000000000 */
.L_x_41:
[----:B------:R-:W-:Y:S05]  /*27b0*/  BSYNC.RECONVERGENT B0 ;  /* 0x0000000000007941 */ /* 0x000fea0003800200 */
.L_x_40:
[----:B------:R-:W-:Y:S01]  /*27c0*/  UIADD3 UR15, UPT, UPT, UR15, 0x1, URZ ;  /* 0x000000010f0f7890 */ /* 0x000fe2000fffe0ff */
[----:B------:R-:W-:-:S03]  /*27d0*/  UMOV UR5, UR29 ;  /* 0x0000001d00057c82 */ /* 0x000fc60008000000 */
[----:B------:R-:W-:-:S09]  /*27e0*/  UISETP.NE.AND UP0, UPT, UR15, UR37, UPT ;  /* 0x000000250f00728c */ /* 0x000fd2000bf05270 */
[----:B------:R-:W-:Y:S05]  /*27f0*/  BRA.U UP0, `(.L_x_42) ;  /* 0xfffffff900bc7547 */ /* 0x000fea000b83ffff */
.L_x_34:
[C---:B------:R-:W-:Y:S01]  /*2800*/  LEA R3, R11.reuse, UR7, 0x3 ;  /* 0x000000070b037c11 */ /* 0x040fe2000f8e18ff */
[----:B------:R-:W-:Y:S01]  /*2810*/  NOP ;  /* 0x0000000000007918 */ /* 0x000fe20000000000 */
[----:B-1----:R-:W-:Y:S02]  /*2820*/  SHF.L.U32 R0, R10, 0x1f, RZ ;  /* 0x0000001f0a007819 */ /* 0x002fe400000006ff */
[----:B------:R-:W-:Y:S02]  /*2830*/  LEA R5, R11, UR7, 0x4 ;  /* 0x000000070b057c11 */ /* 0x000fe4000f8e20ff */
[----:B------:R-:W1:Y:S02]  /*2840*/  SYNCS.PHASECHK.TRANS64.TRYWAIT P0, [R3+URZ+0x80], R0 ;  /* 0x00008000030075a7 */ /* 0x000e6400080011ff */
[----:B-1----:R-:W-:Y:S05]  /*2850*/  @!P0 BRA `(.L_x_43) ;  /* 0x0000006c00d08947 */ /* 0x002fea0003800000 */
.L_x_140:
[----:B------:R-:W4:Y:S01]  /*2860*/  LDS.128 R4, [R5+0xf0] ;  /* 0x0000f00005047984 */ /* 0x000f220000000c00 */
[----:B------:R-:W-:Y:S01]  /*2870*/  UISETP.GE.AND UP0, UPT, UR39, 0x1, UPT ;  /* 0x000000012700788c */ /* 0x000fe2000bf06270 */
[----:B------:R-:W-:Y:S01]  /*2880*/  @!PT LDS RZ, [RZ] ;  /* 0x00000000fffff984 */ /* 0x000fe20000000800 */
[----:B------:R-:W-:Y:S01]  /*2890*/  @!PT LDS RZ, [RZ] ;  /* 0x00000000fffff984 */ /* 0x000fe20000000800 */
[----:B------:R-:W-:Y:S01]  /*28a0*/  @!PT LDS RZ, [RZ] ;  /* 0x00000000fffff984 */ /* 0x000fe20000000800 */
[----:B------:R-:W-:Y:S01]  /*28b0*/  @!PT LDS RZ, [RZ] ;  /* 0x00000000fffff984 */ /* 0x000fe20000000800 */
[----:B------:R1:W-:Y:S06]  /*28c0*/  MEMBAR.ALL.CTA ;  /* 0x0000000000007992 */ /* 0x0003ec0000008000 */
[----:B-1----:R-:W1:Y:S01]  /*28d0*/  FENCE.VIEW.ASYNC.S ;  /* 0x00000000000073c6 */ /* 0x002e620000000000 */
[----:B----4-:R-:W-:-:S13]  /*28e0*/  LOP3.LUT P0, RZ, R6, 0x1, RZ, 0xc0, !PT ;  /* 0x0000000106ff7812 */ /* 0x010fda000780c0ff */
[----:B-1----:R-:W-:Y:S01]  /*28f0*/  VOTEU.ANY UP1, P0 ;  /* 0x0000000000ff7886 */ /* 0x002fe20000020100 */
[----:B------:R-:W-:-:S13]  /*2900*/  PLOP3.LUT P0, PT, PT, PT, UP1, 0x80, 0x8 ;  /* 0x000000000008781c */ /* 0x000fda0003f0f018 */
[----:B------:R-:W-:Y:S02]  /*2910*/  @P0 LOP3.LUT R0, R5, 0xffff, RZ, 0xc0, !PT ;  /* 0x0000ffff05000812 */ /* 0x000fe400078ec0ff */
[----:B--2---:R-:W-:Y:S02]  /*2920*/  @P0 MOV R2, R4 ;  /* 0x0000000400020202 */ /* 0x004fe40000000f00 */
[----:B------:R-:W-:Y:S01]  /*2930*/  @P0 R2UR UR5, R0 ;  /* 0x00000000000502ca */ /* 0x000fe200000e0000 */
[----:B------:R-:W-:Y:S01]  /*2940*/  VIADD R0, R3, 0x90 ;  /* 0x0000009003007836 */ /* 0x000fe20000000000 */
[----:B------:R-:W-:Y:S02]  /*2950*/  @P0 SHF.R.U32.HI R4, RZ, 0x10, R5 ;  /* 0x00000010ff040819 */ /* 0x000fe40000011605 */
[----:B------:R-:W-:Y:S02]  /*2960*/  @P0 R2UR UR6, R2 ;  /* 0x00000000020602ca */ /* 0x000fe400000e0000 */
[----:B------:R-:W-:-:S02]  /*2970*/  PRMT R0, RZ, 0x654, R0 ;  /* 0x00000654ff007816 */ /* 0x000fc40000000000 */
[----:B------:R-:W-:Y:S02]  /*2980*/  @P0 R2UR UR4, R4 ;  /* 0x00000000040402ca */ /* 0x000fe400000e0000 */
[----:B------:R1:W-:Y:S03]  /*2990*/  SYNCS.ARRIVE.TRANS64.RED.A1T0 RZ, [R0+URZ], RZ ;  /* 0x000000ff00ff79a7 */ /* 0x0003e600081004ff */
[----:B------:R-:W-:-:S04]  /*29a0*/  @UP1 UMOV UR61, UR5 ;  /* 0x00000005003d1c82 */ /* 0x000fc80008000000 */
[----:B------:R-:W-:-:S04]  /*29b0*/  @UP1 UMOV UR62, UR6 ;  /* 0x00000006003e1c82 */ /* 0x000fc80008000000 */
[----:B------:R-:W-:Y:S01]  /*29c0*/  @UP1 UMOV UR52, UR4 ;  /* 0x0000000400341c82 */ /* 0x000fe20008000000 */
[----:B------:R-:W-:Y:S05]  /*29d0*/  BRA.U !UP0, `(.L_x_44) ;  /* 0x0000000108d47547 */ /* 0x000fea000b800000 */
[----:B------:R-:W2:Y:S01]  /*29e0*/  LDCU.128 UR12, c[0x0][0xf10] ;  /* 0x0001e200ff0c77ac */ /* 0x000ea20008000c00 */
[----:B------:R-:W4:Y:S01]  /*29f0*/  LDCU UR11, c[0x0][0xf20] ;  /* 0x0001e400ff0b77ac */ /* 0x000f220008000800 */
[----:B------:R-:W3:Y:S01]  /*2a00*/  LDCU UR22, c[0x0][0xf0c] ;  /* 0x0001e180ff1677ac */ /* 0x000ee20008000800 */
[----:B------:R-:W1:Y:S01]  /*2a10*/  LDCU.64 UR8, c[0x0][0xf28] ;  /* 0x0001e500ff0877ac */ /* 0x000e620008000a00 */
[----:B------:R-:W-:Y:S02]  /*2a20*/  UISETP.NE.AND UP3, UPT, UR39, 0x1, UPT ;  /* 0x000000012700788c */ /* 0x000fe4000bf65270 */
[----:B--2---:R-:W-:Y:S02]  /*2a30*/  UIMAD.WIDE.U32 UR16, UR64, UR15, URZ ;  /* 0x0000000f401072a5 */ /* 0x004fe4000f8e00ff */
[----:B------:R-:W-:Y:S02]  /*2a40*/  UIMAD.WIDE.U32 UR4, UR65, UR12, URZ ;  /* 0x0000000c410472a5 */ /* 0x000fe4000f8e00ff */
[----:B------:R-:W-:-:S02]  /*2a50*/  UISETP.NE.AND UP0, UPT, UR14, 0x1, UPT ;  /* 0x000000010e00788c */ /* 0x000fc4000bf05270 */
[----:B------:R-:W-:Y:S01]  /*2a60*/  UIMAD.WIDE.U32 UR20, UR61, UR15, URZ ;  /* 0x0000000f3d1472a5 */ /* 0x000fe2000f8e00ff */
[----:B------:R-:W-:Y:S02]  /*2a70*/  UMOV UR16, UR17 ;  /* 0x0000001100107c82 */ /* 0x000fe40008000000 */
[----:B------:R-:W-:Y:S01]  /*2a80*/  UMOV UR4, UR5 ;  /* 0x0000000500047c82 */ /* 0x000fe20008000000 */
[----:B----4-:R-:W-:Y:S02]  /*2a90*/  USHF.R.U32.HI UR16, URZ, UR11, UR16 ;  /* 0x0000000bff107299 */ /* 0x010fe40008011610 */
[----:B---3--:R-:W-:Y:S02]  /*2aa0*/  UISETP.NE.AND UP2, UPT, UR22, 0x1, UPT ;  /* 0x000000011600788c */ /* 0x008fe4000bf45270 */
[----:B------:R-:W-:Y:S02]  /*2ab0*/  USHF.R.U32.HI UR4, URZ, UR13, UR4 ;  /* 0x0000000dff047299 */ /* 0x000fe40008011604 */
[----:B------:R-:W-:-:S02]  /*2ac0*/  USEL UR5, UR64, UR16, !UP0 ;  /* 0x0000001040057287 */ /* 0x000fc4000c000000 */
[----:B------:R-:W-:Y:S02]  /*2ad0*/  USEL UR6, UR65, UR4, !UP2 ;  /* 0x0000000441067287 */ /* 0x000fe4000d000000 */
[----:B-1----:R-:W-:Y:S01]  /*2ae0*/  UIMAD.WIDE.U32 UR16, UR5, UR8, URZ ;  /* 0x00000008051072a5 */ /* 0x002fe2000f8e00ff */
[----:B------:R-:W-:Y:S01]  /*2af0*/  UMOV UR4, UR21 ;  /* 0x0000001500047c82 */ /* 0x000fe20008000000 */
[----:B------:R-:W-:Y:S02]  /*2b00*/  UIMAD.WIDE.U32 UR18, UR62, UR12, URZ ;  /* 0x0000000c3e1272a5 */ /* 0x000fe4000f8e00ff */
[----:B------:R-:W-:-:S03]  /*2b10*/  UIMAD.WIDE.U32 UR20, UR6, UR8, URZ ;  /* 0x00000008061472a5 */ /* 0x000fc6000f8e00ff */
[----:B------:R-:W-:Y:S01]  /*2b20*/  UMOV UR16, UR17 ;  /* 0x0000001100107c82 */ /* 0x000fe20008000000 */
[----:B------:R-:W-:Y:S02]  /*2b30*/  USHF.R.U32.HI UR4, URZ, UR11, UR4 ;  /* 0x0000000bff047299 */ /* 0x000fe40008011604 */
[----:B------:R-:W-:Y:S01]  /*2b40*/  @UP3 USHF.R.U32.HI UR5, URZ, UR9, UR16 ;  /* 0x00000009ff053299 */ /* 0x000fe20008011610 */
[----:B------:R-:W-:Y:S01]  /*2b50*/  UMOV UR18, UR19 ;  /* 0x0000001300127c82 */ /* 0x000fe20008000000 */
[----:B------:R-:W-:Y:S01]  /*2b60*/  UMOV UR20, UR21 ;  /* 0x0000001500147c82 */ /* 0x000fe20008000000 */
[----:B------:R-:W-:Y:S02]  /*2b70*/  USHF.R.U32.HI UR13, URZ, UR13, UR18 ;  /* 0x0000000dff0d7299 */ /* 0x000fe40008011612 */
[----:B------:R-:W-:Y:S02]  /*2b80*/  USEL UR4, UR61, UR4, !UP0 ;  /* 0x000000043d047287 */ /* 0x000fe4000c000000 */
[----:B------:R-:W-:-:S02]  /*2b90*/  @UP3 USHF.R.U32.HI UR6, URZ, UR9, UR20 ;  /* 0x00000009ff063299 */ /* 0x000fc40008011614 */
[----:B------:R-:W-:Y:S02]  /*2ba0*/  UIMAD UR11, UR39, UR5, URZ ;  /* 0x00000005270b72a4 */ /* 0x000fe4000f8e02ff */
[----:B------:R-:W-:Y:S02]  /*2bb0*/  USEL UR5, UR62, UR13, !UP2 ;  /* 0x0000000d3e057287 */ /* 0x000fe4000d000000 */
[----:B------:R-:W-:Y:S02]  /*2bc0*/  UIMAD UR12, UR39, UR6, URZ ;  /* 0x00000006270c72a4 */ /* 0x000fe4000f8e02ff */
[----:B------:R-:W-:Y:S02]  /*2bd0*/  UISETP.GE.AND UP0, UPT, UR4, UR11, UPT ;  /* 0x0000000b0400728c */ /* 0x000fe4000bf06270 */
[----:B------:R-:W-:Y:S02]  /*2be0*/  UIMAD.WIDE.U32 UR16, UR4, UR8, URZ ;  /* 0x00000008041072a5 */ /* 0x000fe4000f8e00ff */
[----:B------:R-:W-:-:S02]  /*2bf0*/  UISETP.GE.OR UP0, UPT, UR5, UR12, UP0 ;  /* 0x0000000c0500728c */ /* 0x000fc40008706670 */
        /* <DEDUP_REMOVED lines=19> */
.L_x_44:
[----:B------:R-:W2:Y:S02]  /*2d30*/  LDCU UR4, c[0x0][0xf30] ;  /* 0x0001e600ff0477ac */ /* 0x000ea40008000800 */
[----:B--2---:R-:W-:-:S09]  /*2d40*/  UISETP.NE.AND UP0, UPT, UR4, 0x1, UPT ;  /* 0x000000010400788c */ /* 0x004fd2000bf05270 */
[----:B------:R-:W-:Y:S05]  /*2d50*/  BRA.U UP0, `(.L_x_45) ;  /* 0x0000000100447547 */ /* 0x000fea000b800000 */
[----:B------:R-:W2:Y:S01]  /*2d60*/  LDCU.128 UR12, c[0x0][0xf10] ;  /* 0x0001e200ff0c77ac */ /* 0x000ea20008000c00 */
[----:B------:R-:W4:Y:S01]  /*2d70*/  LDCU UR11, c[0x0][0xf0c] ;  /* 0x0001e180ff0b77ac */ /* 0x000f220008000800 */
[----:B------:R-:W1:Y:S01]  /*2d80*/  LDCU UR6, c[0x0][0xf20] ;  /* 0x0001e400ff0677ac */ /* 0x000e620008000800 */
[----:B--2---:R-:W-:Y:S02]  /*2d90*/  UIMAD.WIDE.U32 UR8, UR62, UR12, URZ ;  /* 0x0000000c3e0872a5 */ /* 0x004fe4000f8e00ff */
[----:B------:R-:W-:Y:S02]  /*2da0*/  UIMAD.WIDE.U32 UR4, UR61, UR15, URZ ;  /* 0x0000000f3d0472a5 */ /* 0x000fe4000f8e00ff */
[----:B----4-:R-:W-:Y:S02]  /*2db0*/  UISETP.NE.AND UP2, UPT, UR11, 0x1, UPT ;  /* 0x000000010b00788c */ /* 0x010fe4000bf45270 */
[----:B------:R-:W-:Y:S01]  /*2dc0*/  UISETP.NE.AND UP0, UPT, UR14, 0x1, UPT ;  /* 0x000000010e00788c */ /* 0x000fe2000bf05270 */
[----:B------:R-:W-:-:S02]  /*2dd0*/  UMOV UR8, UR9 ;  /* 0x0000000900087c82 */ /* 0x000fc40008000000 */
[----:B------:R-:W-:Y:S01]  /*2de0*/  UMOV UR4, UR5 ;  /* 0x0000000500047c82 */ /* 0x000fe20008000000 */
[----:B------:R-:W-:Y:S02]  /*2df0*/  USHF.R.U32.HI UR13, URZ, UR13, UR8 ;  /* 0x0000000dff0d7299 */ /* 0x000fe40008011608 */
[----:B-1----:R-:W-:Y:S02]  /*2e00*/  USHF.R.U32.HI UR4, URZ, UR6, UR4 ;  /* 0x00000006ff047299 */ /* 0x002fe40008011604 */
[----:B------:R-:W-:Y:S02]  /*2e10*/  USEL UR5, UR62, UR13, !UP2 ;  /* 0x0000000d3e057287 */ /* 0x000fe4000d000000 */
[----:B------:R-:W-:-:S04]  /*2e20*/  USEL UR4, UR61, UR4, !UP0 ;  /* 0x000000043d047287 */ /* 0x000fc8000c000000 */
[----:B------:R-:W-:Y:S02]  /*2e30*/  UIADD3 UR6, UPT, UPT, UR5, -UR4, URZ ;  /* 0x8000000405067290 */ /* 0x000fe4000fffe0ff */
[----:B------:R-:W-:Y:S02]  /*2e40*/  UIADD3 UR4, UPT, UPT, -UR5, UR4, URZ ;  /* 0x0000000405047290 */ /* 0x000fe4000fffe1ff */
[----:B------:R-:W-:Y:S02]  /*2e50*/  UIMAD UR61, UR6, UR14, UR61 ;  /* 0x0000000e063d72a4 */ /* 0x000fe4000f8e023d */
[----:B------:R-:W-:-:S12]  /*2e60*/  UIMAD UR62, UR4, UR11, UR62 ;  /* 0x0000000b043e72a4 */ /* 0x000fd8000f8e023e */
.L_x_45:
[----:B------:R-:W-:Y:S01]  /*2e70*/  VIADD R11, R11, 0x1 ;  /* 0x000000010b0b7836 */ /* 0x000fe20000000000 */
[----:B------:R-:W-:Y:S02]  /*2e80*/  R2UR UR5, R87 ;  /* 0x00000000570572ca */ /* 0x000fe400000e0000 */
[----:B------:R-:W-:Y:S02]  /*2e90*/  R2UR UR4, R86 ;  /* 0x00000000560472ca */ /* 0x000fe400000e0000 */
[C---:B------:R-:W-:Y:S02]  /*2ea0*/  ISETP.NE.AND P0, PT, R11.reuse, 0x2, PT ;  /* 0x000000020b00780c */ /* 0x040fe40003f05270 */
[----:B------:R-:W-:Y:S02]  /*2eb0*/  PLOP3.LUT P2, PT, PT, PT, PT, 0x80, 0x8 ;  /* 0x000000000008781c */ /* 0x000fe40003f4f070 */
[----:B------:R-:W-:Y:S02]  /*2ec0*/  SEL R3, RZ, 0x1, P0 ;  /* 0x00000001ff037807 */ /* 0x000fe40000000000 */
[----:B------:R-:W-:-:S02]  /*2ed0*/  SEL R11, R11, RZ, P0 ;  /* 0x000000ff0b0b7207 */ /* 0x000fc40000000000 */
[----:B------:R-:W-:Y:S01]  /*2ee0*/  LOP3.LUT R10, R10, R3, RZ, 0x3c, !PT ;  /* 0x000000030a0a7212 */ /* 0x000fe200078e3cff */
[----:B------:R-:W-:Y:S02]  /*2ef0*/  UIADD3 UR26, UPT, UPT, UR62, UR5, URZ ;  /* 0x000000053e1a7290 */ /* 0x000fe4000fffe0ff */
[----:B------:R-:W-:Y:S01]  /*2f00*/  UIADD3 UR28, UPT, UPT, UR61, UR4, URZ ;  /* 0x000000043d1c7290 */ /* 0x000fe2000fffe0ff */
[----:B------:R-:W-:Y:S11]  /*2f10*/  BRA.U UP1, `(.L_x_46) ;  /* 0xffffffe901e47547 */ /* 0x000ff6000b83ffff */
[----:B------:R-:W-:Y:S01]  /*2f20*/  UIADD3 UR7, UPT, UPT, UR7, 0x20, URZ ;  /* 0x0000002007077890 */ /* 0x000fe2000fffe0ff */
[----:B------:R-:W-:-:S03]  /*2f30*/  SHF.L.U32 R3, R12, 0x1f, RZ ;  /* 0x0000001f0c037819 */ /* 0x000fc600000006ff */
[----:B------:R-:W-:-:S09]  /*2f40*/  ULEA UR4, UR29, UR7, 0x3 ;  /* 0x000000071d047291 */ /* 0x000fd2000f8e18ff */
[----:B------:R-:W2:Y:S02]  /*2f50*/  SYNCS.PHASECHK.TRANS64.TRYWAIT P0, [UR4], R3 ;  /* 0x00000003ff0075a7 */ /* 0x000ea40008001104 */
[----:B--2---:R-:W-:Y:S05]  /*2f60*/  @!P0 BRA `(.L_x_47) ;  /* 0x0000006800208947 */ /* 0x004fea0003800000 */
.L_x_142:
[----:B------:R-:W-:-:S04]  /*2f70*/  UIADD3 UR4, UPT, UPT, UR29, 0x1, URZ ;  /* 0x000000011d047890 */ /* 0x000fc8000fffe0ff */
[----:B------:R-:W-:-:S04]  /*2f80*/  UISETP.NE.AND UP0, UPT, UR4, 0x4, UPT ;  /* 0x000000040400788c */ /* 0x000fc8000bf05270 */
[----:B------:R-:W-:Y:S02]  /*2f90*/  USEL UR6, URZ, 0x1, UP0 ;  /* 0x00000001ff067887 */ /* 0x000fe40008000000 */
[----:B------:R-:W-:-:S04]  /*2fa0*/  USEL UR4, UR4, URZ, UP0 ;  /* 0x000000ff04047287 */ /* 0x000fc80008000000 */
[----:B------:R-:W-:Y:S01]  /*2fb0*/  ULEA UR5, UR4, UR7, 0x3 ;  /* 0x0000000704057291 */ /* 0x000fe2000f8e18ff */
[----:B------:R-:W-:-:S04]  /*2fc0*/  LOP3.LUT R2, R12, UR6, RZ, 0x3c, !PT ;  /* 0x000000060c027c12 */ /* 0x000fc8000f8e3cff */
[----:B-1----:R-:W-:-:S04]  /*2fd0*/  SHF.L.U32 R3, R2, 0x1f, RZ ;  /* 0x0000001f02037819 */ /* 0x002fc800000006ff */
[----:B------:R-:W1:Y:S02]  /*2fe0*/  SYNCS.PHASECHK.TRANS64.TRYWAIT P0, [UR5], R3 ;  /* 0x00000003ff0075a7 */ /* 0x000e640008001105 */
[----:B-1----:R-:W-:Y:S05]  /*2ff0*/  @!P0 BRA `(.L_x_48) ;  /* 0x0000006800148947 */ /* 0x002fea0003800000 */
.L_x_144:
        /* <DEDUP_REMOVED lines=9> */
.L_x_146:
[----:B------:R-:W-:-:S04]  /*3090*/  UIADD3 UR4, UPT, UPT, UR4, 0x1, URZ ;  /* 0x0000000104047890 */ /* 0x000fc8000fffe0ff */
[----:B------:R-:W-:-:S04]  /*30a0*/  UISETP.NE.AND UP0, UPT, UR4, 0x4, UPT ;  /* 0x000000040400788c */ /* 0x000fc8000bf05270 */
[----:B------:R-:W-:Y:S02]  /*30b0*/  USEL UR5, URZ, 0x1, UP0 ;  /* 0x00000001ff057887 */ /* 0x000fe40008000000 */
[----:B------:R-:W-:-:S04]  /*30c0*/  USEL UR4, UR4, URZ, UP0 ;  /* 0x000000ff04047287 */ /* 0x000fc80008000000 */
[----:B------:R-:W-:Y:S01]  /*30d0*/  ULEA UR4, UR4, UR7, 0x3 ;  /* 0x0000000704047291 */ /* 0x000fe2000f8e18ff */
[----:B-1----:R-:W-:-:S04]  /*30e0*/  LOP3.LUT R3, R2, UR5, RZ, 0x3c, !PT ;  /* 0x0000000502037c12 */ /* 0x002fc8000f8e3cff */
[----:B------:R-:W-:Y:S01]  /*30f0*/  SHF.L.U32 R3, R3, 0x1f, RZ ;  /* 0x0000001f03037819 */ /* 0x000fe200000006ff */
[----:B------:R-:W-:-:S07]  /*3100*/  IMAD.U32 R0, RZ, RZ, UR4 ;  /* 0x00000004ff007e24 */ /* 0x000fce000f8e00ff */
.L_x_50:
[----:B-1----:R1:W2:Y:S02]  /*3110*/  SYNCS.PHASECHK.TRANS64.TRYWAIT P0, [R0+URZ], R3 ;  /* 0x00000003000075a7 */ /* 0x0022a400080011ff */
[----:B--2---:R-:W-:Y:S05]  /*3120*/  @!P0 NANOSLEEP.SYNCS 0x989680 ;  /* 0x009896800000895d */ /* 0x004fea0003900000 */
[----:B------:R-:W2:Y:S02]  /*3130*/  @!P0 SYNCS.PHASECHK.TRANS64 P0, [R0+URZ], R3 ;  /* 0x00000003000085a7 */ /* 0x000ea400080010ff */
[----:B--2---:R-:W-:Y:S05]  /*3140*/  @P0 EXIT ;  /* 0x000000000000094d */ /* 0x004fea0003800000 */
[----:B------:R-:W-:Y:S05]  /*3150*/  BRA `(.L_x_50) ;  /* 0xfffffffc00ec7947 */ /* 0x000fea000383ffff */
.L_x_22:
[----:B------:R-:W-:-:S13]  /*3160*/  R2UR UR4, R88 ;  /* 0x00000000580472ca */ /* 0x000fda00000e0000 */
[----:B------:R-:W-:-:S04]  /*3170*/  UISETP.NE.AND UP0, UPT, UR4, URZ, UPT ;  /* 0x000000ff0400728c */ /* 0x000fc8000bf05270 */
[----:B------:R-:W-:-:S09]  /*3180*/  UISETP.NE.OR UP0, UPT, UR18, 0x1, UP0 ;  /* 0x000000011200788c */ /* 0x000fd20008705670 */
[----:B------:R-:W-:Y:S05]  /*3190*/  BRA.U UP0, `(.L_x_51) ;  /* 0x0000000500507547 */ /* 0x000fea000b800000 */
[----:B------:R-:W-:Y:S01]  /*31a0*/  R2UR UR4, R88 ;  /* 0x00000000580472ca */ /* 0x000fe200000e0000 */
[----:B------:R-:W-:Y:S01]  /*31b0*/  IMAD.MOV.U32 R12, RZ, RZ, 0x1 ;  /* 0x00000001ff0c7424 */ /* 0x000fe200078e00ff */
[----:B------:R-:W-:Y:S02]  /*31c0*/  ISETP.GE.U32.AND P2, PT, R5, 0x4, PT ;  /* 0x000000040500780c */ /* 0x000fe40003f46070 */
[----:B------:R-:W-:Y:S01]  /*31d0*/  CS2R R6, SRZ ;  /* 0x0000000000067805 */ /* 0x000fe2000001ff00 */
[----:B------:R-:W-:Y:S01]  /*31e0*/  IMAD.MOV.U32 R3, RZ, RZ, RZ ;  /* 0x000000ffff037224 */ /* 0x000fe200078e00ff */
[----:B------:R-:W-:Y:S01]  /*31f0*/  UMOV UR6, 0x400 ;  /* 0x0000040000067882 */ /* 0x000fe20000000000 */
[----:B------:R-:W-:Y:S01]  /*3200*/  IMAD.MOV.U32 R4, RZ, RZ, RZ ;  /* 0x000000ffff047224 */ /* 0x000fe200078e00ff */
[----:B------:R-:W-:-:S05]  /*3210*/  UMOV UR5, URZ ;  /* 0x000000ff00057c82 */ /* 0x000fca0008000000 */
[----:B------:R-:W-:-:S12]  /*3220*/  ULEA UR6, UR4, UR6, 0x18 ;  /* 0x0000000604067291 */ /* 0x000fd8000f8ec0ff */
.L_x_55:
[----:B------:R-:W-:Y:S02]  /*3230*/  LEA R0, R3, UR6, 0x3 ;  /* 0x0000000603007c11 */ /* 0x000fe4000f8e18ff */
[----:B------:R-:W-:-:S03]  /*3240*/  SHF.L.U32 R9, R4, 0x1f, RZ ;  /* 0x0000001f04097819 */ /* 0x000fc600000006ff */
[----:B------:R-:W-:Y:S01]  /*3250*/  VIADD R8, R0, 0xd0 ;  /* 0x000000d000087836 */ /* 0x000fe20000000000 */
[----:B------:R-:W2:Y:S02]  /*3260*/  SYNCS.PHASECHK.TRANS64.TRYWAIT P0, [R0+URZ+0xc0], R9 ;  /* 0x0000c009000075a7 */ /* 0x000ea400080011ff */
[----:B--2---:R-:W-:Y:S05]  /*3270*/  @!P0 BRA `(.L_x_52) ;  /* 0x0000006400a48947 */ /* 0x004fea0003800000 */
.L_x_147:
[----:B------:R-:W-:Y:S01]  /*3280*/  ULEA UR4, UR5, UR6, 0x3 ;  /* 0x0000000605047291 */ /* 0x000fe2000f8e18ff */
[----:B------:R-:W-:Y:S01]  /*3290*/  PRMT R8, RZ, 0x654, R8 ;  /* 0x00000654ff087816 */ /* 0x000fe20000000008 */
[----:B--2---:R-:W-:Y:S01]  /*32a0*/  @!P2 IMAD.MOV.U32 R9, RZ, RZ, 0x10 ;  /* 0x00000010ff09a424 */ /* 0x004fe200078e00ff */
[----:B------:R-:W-:Y:S01]  /*32b0*/  SHF.L.U32 R11, R12, 0x1f, RZ ;  /* 0x0000001f0c0b7819 */ /* 0x000fe200000006ff */
[----:B------:R-:W-:Y:S01]  /*32c0*/  UIADD3 UR7, UPT, UPT, UR4, 0x80, URZ ;  /* 0x0000008004077890 */ /* 0x000fe2000fffe0ff */
[----:B------:R2:W-:Y:S05]  /*32d0*/  SYNCS.ARRIVE.TRANS64.RED.A1T0 RZ, [R8+URZ], RZ ;  /* 0x000000ff08ff79a7 */ /* 0x0005ea00081004ff */
[----:B------:R-:W-:Y:S01]  /*32e0*/  IMAD.U32 R0, RZ, RZ, UR7 ;  /* 0x00000007ff007e24 */ /* 0x000fe2000f8e00ff */
[----:B------:R-:W3:Y:S04]  /*32f0*/  SYNCS.PHASECHK.TRANS64.TRYWAIT P0, [UR4+0x90], R11 ;  /* 0x0000900bff0075a7 */ /* 0x000ee80008001104 */
[----:B------:R-:W-:Y:S01]  /*3300*/  PRMT R13, R5, 0x654, R0 ;  /* 0x00000654050d7816 */ /* 0x000fe20000000000 */
[----:B--23--:R-:W-:Y:S06]  /*3310*/  @!P0 BRA `(.L_x_53) ;  /* 0x0000006400908947 */ /* 0x00cfec0003800000 */
.L_x_149:
[----:B------:R-:W-:Y:S01]  /*3320*/  ULEA UR8, UR5, UR6, 0x4 ;  /* 0x0000000605087291 */ /* 0x000fe2000f8e20ff */
[----:B------:R-:W-:Y:S01]  /*3330*/  SEL R2, R13, R2, !P2 ;  /* 0x000000020d027207 */ /* 0x000fe20005000000 */
[----:B------:R-:W-:Y:S01]  /*3340*/  UIADD3 UR9, UPT, UPT, UR4, 0x80, URZ ;  /* 0x0000008004097890 */ /* 0x000fe2000fffe0ff */
[----:B--2---:R-:W-:Y:S01]  /*3350*/  LEA R0, R7, UR6, 0x3 ;  /* 0x0000000607007c11 */ /* 0x004fe2000f8e18ff */
[----:B------:R-:W-:Y:S01]  /*3360*/  UIADD3 UR8, UPT, UPT, UR8, 0xf0, URZ ;  /* 0x000000f008087890 */ /* 0x000fe2000fffe0ff */
[----:B------:R2:W-:Y:S01]  /*3370*/  @!P2 SYNCS.ARRIVE.TRANS64.RED RZ, [R2+URZ], R9 ;  /* 0x0000000902ffa9a7 */ /* 0x0005e200080004ff */
[----:B------:R-:W-:Y:S01]  /*3380*/  UIADD3 UR4, UPT, UPT, UR5, 0x1, URZ ;  /* 0x0000000105047890 */ /* 0x000fe2000fffe0ff */
[----:B------:R-:W-:-:S03]  /*3390*/  VIADD R3, R3, 0x1 ;  /* 0x0000000103037836 */ /* 0x000fc60000000000 */
[----:B------:R-:W-:Y:S02]  /*33a0*/  UISETP.NE.AND UP0, UPT, UR4, 0x2, UPT ;  /* 0x000000020400788c */ /* 0x000fe4000bf05270 */
[----:B------:R-:W-:Y:S01]  /*33b0*/  ISETP.NE.AND P0, PT, R3, 0x2, PT ;  /* 0x000000020300780c */ /* 0x000fe20003f05270 */
[----:B------:R-:W-:Y:S06]  /*33c0*/  UGETNEXTWORKID.BROADCAST [UR8], [UR9] ;  /* 0x00000000080073ca */ /* 0x000fec0008000100 */
[----:B------:R-:W-:Y:S02]  /*33d0*/  USEL UR7, URZ, 0x1, UP0 ;  /* 0x00000001ff077887 */ /* 0x000fe40008000000 */
[----:B------:R-:W-:-:S04]  /*33e0*/  USEL UR5, UR4, URZ, UP0 ;  /* 0x000000ff04057287 */ /* 0x000fc80008000000 */
[----:B------:R-:W-:Y:S02]  /*33f0*/  LOP3.LUT R12, R12, UR7, RZ, 0x3c, !PT ;  /* 0x000000070c0c7c12 */ /* 0x000fe4000f8e3cff */
[----:B--2---:R-:W-:-:S04]  /*3400*/  SHF.L.U32 R9, R6, 0x1f, RZ ;  /* 0x0000001f06097819 */ /* 0x004fc800000006ff */
[----:B------:R-:W2:Y:S02]  /*3410*/  SYNCS.PHASECHK.TRANS64.TRYWAIT P1, [R0+URZ+0x80], R9 ;  /* 0x00008009000075a7 */ /* 0x000ea400080211ff */
[----:B--2---:R-:W-:Y:S05]  /*3420*/  @!P1 BRA `(.L_x_54) ;  /* 0x0000006400649947 */ /* 0x004fea0003800000 */
.L_x_150:
[C---:B------:R-:W-:Y:S01]  /*3430*/  LEA R8, R7.reuse, UR6, 0x4 ;  /* 0x0000000607087c11 */ /* 0x040fe2000f8e20ff */
[----:B------:R-:W-:Y:S01]  /*3440*/  VIADD R7, R7, 0x1 ;  /* 0x0000000107077836 */ /* 0x000fe20000000000 */
[----:B------:R-:W-:Y:S01]  /*3450*/  SEL R3, R3, RZ, P0 ;  /* 0x000000ff03037207 */ /* 0x000fe20000000000 */
[----:B--2---:R-:W-:-:S03]  /*3460*/  VIADD R0, R0, 0x90 ;  /* 0x0000009000007836 */ /* 0x004fc60000000000 */
[----:B------:R-:W2:Y:S01]  /*3470*/  LDS.128 R8, [R8+0xf0] ;  /* 0x0000f00008087984 */ /* 0x000ea20000000c00 */
[C---:B------:R-:W-:Y:S02]  /*3480*/  ISETP.NE.AND P1, PT, R7.reuse, 0x2, PT ;  /* 0x000000020700780c */ /* 0x040fe40003f25270 */
[----:B------:R-:W-:Y:S01]  /*3490*/  PRMT R0, RZ, 0x654, R0 ;  /* 0x00000654ff007816 */ /* 0x000fe20000000000 */
[----:B------:R-:W-:Y:S01]  /*34a0*/  @!PT LDS RZ, [RZ] ;  /* 0x00000000fffff984 */ /* 0x000fe20000000800 */
[----:B------:R-:W-:Y:S01]  /*34b0*/  @!PT LDS RZ, [RZ] ;  /* 0x00000000fffff984 */ /* 0x000fe20000000800 */
[----:B------:R-:W-:Y:S01]  /*34c0*/  @!PT LDS RZ, [RZ] ;  /* 0x00000000fffff984 */ /* 0x000fe20000000800 */
[----:B------:R-:W-:Y:S01]  /*34d0*/  @!PT LDS RZ, [RZ] ;  /* 0x00000000fffff984 */ /* 0x000fe20000000800 */
[----:B------:R3:W-:Y:S06]  /*34e0*/  MEMBAR.ALL.CTA ;  /* 0x0000000000007992 */ /* 0x0007ec0000008000 */
[----:B---3--:R-:W3:Y:S01]  /*34f0*/  FENCE.VIEW.ASYNC.S ;  /* 0x00000000000073c6 */ /* 0x008ee20000000000 */
[----:B------:R-:W-:Y:S01]  /*3500*/  SEL R7, R7, RZ, P1 ;  /* 0x000000ff07077207 */ /* 0x000fe20000800000 */
[----:B---3--:R3:W-:Y:S01]  /*3510*/  SYNCS.ARRIVE.TRANS64.RED.A1T0 RZ, [R0+URZ], RZ ;  /* 0x000000ff00ff79a7 */ /* 0x0087e200081004ff */
[----:B--2---:R-:W-:-:S02]  /*3520*/  LOP3.LUT P3, RZ, R10, 0x1, RZ, 0xc0, !PT ;  /* 0x000000010aff7812 */ /* 0x004fc4000786c0ff */
[----:B------:R-:W-:Y:S02]  /*3530*/  SEL R9, RZ, 0x1, P0 ;  /* 0x00000001ff097807 */ /* 0x000fe40000000000 */
[----:B------:R-:W-:Y:S02]  /*3540*/  SEL R11, RZ, 0x1, P1 ;  /* 0x00000001ff0b7807 */ /* 0x000fe40000800000 */
[----:B------:R-:W-:Y:S02]  /*3550*/  LOP3.LUT R4, R4, R9, RZ, 0x3c, !PT ;  /* 0x0000000904047212 */ /* 0x000fe400078e3cff */
[----:B------:R-:W-:-:S05]  /*3560*/  LOP3.LUT R6, R6, R11, RZ, 0x3c, !PT ;  /* 0x0000000b06067212 */ /* 0x000fca00078e3cff */
[----:B---3--:R-:W-:Y:S05]  /*3570*/  @P3 BRA `(.L_x_55) ;  /* 0xfffffffc002c3947 */ /* 0x008fea000383ffff */
[----:B------:R-:W-:Y:S01]  /*3580*/  ULEA UR4, UR5, UR6, 0x3 ;  /* 0x0000000605047291 */ /* 0x000fe2000f8e18ff */
[----:B------:R-:W-:-:S08]  /*3590*/  SHF.L.U32 R3, R12, 0x1f, RZ ;  /* 0x0000001f0c037819 */ /* 0x000fd000000006ff */
[----:B------:R-:W2:Y:S02]  /*35a0*/  SYNCS.PHASECHK.TRANS64 P0, [UR4+0x90], R3 ;  /* 0x00009003ff0075a7 */ /* 0x000ea40008001004 */
[----:B--2---:R-:W-:Y:S05]  /*35b0*/  @P0 BRA `(.L_x_56) ;  /* 0x0000000000080947 */ /* 0x004fea0003800000 */
[----:B------:R-:W2:Y:S02]  /*35c0*/  SYNCS.PHASECHK.TRANS64.TRYWAIT P0, [UR4+0x90], R3 ;  /* 0x00009003ff0075a7 */ /* 0x000ea40008001104 */
[----:B--2---:R-:W-:Y:S05]  /*35d0*/  @!P0 BRA `(.L_x_57) ;  /* 0x00000064000c8947 */ /* 0x004fea0003800000 */
.L_x_56:
[----:B------:R-:W-:-:S04]  /*35e0*/  UIADD3 UR7, UPT, UPT, UR5, 0x1, URZ ;  /* 0x0000000105077890 */ /* 0x000fc8000fffe0ff */
[----:B------:R-:W-:-:S04]  /*35f0*/  UISETP.NE.AND UP0, UPT, UR7, 0x2, UPT ;  /* 0x000000020700788c */ /* 0x000fc8000bf05270 */
[----:B------:R-:W-:Y:S02]  /*3600*/  USEL UR8, URZ, 0x1, UP0 ;  /* 0x00000001ff087887 */ /* 0x000fe40008000000 */
[----:B------:R-:W-:-:S04]  /*3610*/  USEL UR7, UR7, URZ, UP0 ;  /* 0x000000ff07077287 */ /* 0x000fc80008000000 */
[----:B------:R-:W-:Y:S01]  /*3620*/  ULEA UR7, UR7, UR6, 0x3 ;  /* 0x0000000607077291 */ /* 0x000fe2000f8e18ff */
[----:B--2---:R-:W-:-:S04]  /*3630*/  LOP3.LUT R3, R12, UR8, RZ, 0x3c, !PT ;  /* 0x000000080c037c12 */ /* 0x004fc8000f8e3cff */
[----:B------:R-:W-:-:S04]  /*3640*/  SHF.L.U32 R0, R3, 0x1f, RZ ;  /* 0x0000001f03007819 */ /* 0x000fc800000006ff */
[----:B------:R-:W2:Y:S02]  /*3650*/  SYNCS.PHASECHK.TRANS64 P0, [UR7+0x90], R0 ;  /* 0x00009000ff0075a7 */ /* 0x000ea40008001007 */
[----:B-12---:R-:W-:Y:S05]  /*3660*/  @P0 EXIT ;  /* 0x000000000000094d */ /* 0x006fea0003800000 */
[----:B------:R-:W-:Y:S02]  /*3670*/  SHF.L.U32 R3, R3, 0x1f, RZ ;  /* 0x0000001f03037819 */ /* 0x000fe400000006ff */
[----:B------:R-:W-:-:S07]  /*3680*/  MOV R0, UR7 ;  /* 0x0000000700007c02 */ /* 0x000fce0008000f00 */
.L_x_58:
[----:B-1----:R1:W2:Y:S02]  /*3690*/  SYNCS.PHASECHK.TRANS64.TRYWAIT P0, [R0+URZ+0x90], R3 ;  /* 0x00009003000075a7 */ /* 0x0022a400080011ff */
[----:B--2---:R-:W-:Y:S05]  /*36a0*/  @!P0 NANOSLEEP.SYNCS 0x989680 ;  /* 0x009896800000895d */ /* 0x004fea0003900000 */
[----:B------:R-:W2:Y:S02]  /*36b0*/  @!P0 SYNCS.PHASECHK.TRANS64 P0, [R0+URZ+0x90], R3 ;  /* 0x00009003000085a7 */ /* 0x000ea400080010ff */
[----:B--2---:R-:W-:Y:S05]  /*36c0*/  @P0 EXIT ;  /* 0x000000000000094d */ /* 0x004fea0003800000 */
[----:B------:R-:W-:Y:S05]  /*36d0*/  BRA `(.L_x_58) ;  /* 0xfffffffc00ec7947 */ /* 0x000fea000383ffff */
.L_x_51:
[----:B------:R-:W-:Y:S05]  /*36e0*/  BRA.U UP5, `(.L_x_59) ;  /* 0x00000021050c7547 */ /* 0x000fea000b800000 */
[----:B------:R-:W-:Y:S01]  /*36f0*/  R2UR UR4, R88 ;  /* 0x00000000580472ca */ /* 0x000fe200000e0000 */
[----:B------:R-:W-:Y:S01]  /*3700*/  UMOV UR5, 0x40 ;  /* 0x0000004000057882 */ /* 0x000fe20000000000 */
[----:B------:R-:W-:Y:S01]  /*3710*/  NOP ;  /* 0x0000000000007918 */ /* 0x000fe20000000000 */
[----:B------:R-:W-:-:S10]  /*3720*/  UMOV UR6, 0x400 ;  /* 0x0000040000067882 */ /* 0x000fd40000000000 */
[----:B------:R-:W-:Y:S02]  /*3730*/  ULEA UR5, UR4, UR5, 0x18 ;  /* 0x0000000504057291 */ /* 0x000fe4000f8ec0ff */
[----:B------:R-:W-:-:S07]  /*3740*/  ULEA UR6, UR4, UR6, 0x18 ;  /* 0x0000000604067291 */ /* 0x000fce000f8ec0ff */
[----:B------:R-:W2:Y:S02]  /*3750*/  LDS.U8 R5, [UR5+0x1c] ;  /* 0x00001c05ff057984 */ /* 0x000ea40008000000 */
[----:B--2---:R-:W-:-:S13]  /*3760*/  ISETP.NE.AND P0, PT, R5, RZ, PT ;  /* 0x000000ff0500720c */ /* 0x004fda0003f05270 */
[----:B------:R-:W-:Y:S05]  /*3770*/  @P0 BRA `(.L_x_60) ;  /* 0x0000000400180947 */ /* 0x000fea0003800000 */
[----:B------:R-:W-:Y:S01]  /*3780*/  R2UR UR4, R2 ;  /* 0x00000000020472ca */ /* 0x000fe200000e0000 */
[----:B------:R-:W-:-:S12]  /*3790*/  UIADD3 UR7, UPT, UPT, UR5, 0x8, URZ ;  /* 0x0000000805077890 */ /* 0x000fd8000fffe0ff */
[----:B------:R-:W-:-:S09]  /*37a0*/  UISETP.NE.U32.AND UP1, UPT, UR4, 0x1, UPT ;  /* 0x000000010400788c */ /* 0x000fd2000bf25070 */
[----:B------:R-:W-:Y:S05]  /*37b0*/  BRA.U !UP1, `(.L_x_61) ;  /* 0x0000000109a47547 */ /* 0x000fea000b800000 */
[----:B------:R-:W-:Y:S01]  /*37c0*/  ELECT P0, URZ, PT ;  /* 0x0000000000ff782f */ /* 0x000fe20003800000 */
[----:B------:R-:W-:-:S12]  /*37d0*/  BSSY B0, `(.L_x_61) ;  /* 0x0000027000007945 */ /* 0x000fd80003800000 */
[----:B------:R-:W-:Y:S05]  /*37e0*/  @!P0 BRA `(.L_x_62) ;  /* 0x0000000000948947 */ /* 0x000fea0003800000 */
[----:B------:R-:W-:-:S05]  /*37f0*/  UMOV UR4, 0x10 ;  /* 0x0000001000047882 */ /* 0x000fca0000000000 */
[----:B------:R-:W-:Y:S04]  /*3800*/  DEPBAR.LE SB2, 0x36 ;  /* 0x0000ad800000791a */ /* 0x000fe80000000000 */
[----:B------:R-:W2:Y:S02]  /*3810*/  UTCATOMSWS.2CTA.FIND_AND_SET.ALIGN UP0, UR4, UR4 ;  /* 0x00000004000475e3 */ /* 0x000ea40008200800 */
[----:B--2---:R-:W-:Y:S01]  /*3820*/  MOV R12, UR4 ;  /* 0x00000004000c7c02 */ /* 0x004fe20008000f00 */
[----:B------:R-:W-:Y:S06]  /*3830*/  BRA.U UP0, `(.L_x_63) ;  /* 0x0000000100187547 */ /* 0x000fec000b800000 */
.L_x_64:
[----:B------:R-:W-:Y:S05]  /*3840*/  NANOSLEEP 0x64 ;  /* 0x000000640000795d */ /* 0x000fea0003800000 */
[----:B------:R-:W-:-:S05]  /*3850*/  UMOV UR4, 0x10 ;  /* 0x0000001000047882 */ /* 0x000fca0000000000 */
[----:B------:R-:W-:Y:S04]  /*3860*/  DEPBAR.LE SB2, 0x36 ;  /* 0x0000ad800000791a */ /* 0x000fe80000000000 */
[----:B------:R-:W2:Y:S02]  /*3870*/  UTCATOMSWS.2CTA.FIND_AND_SET.ALIGN UP0, UR4, UR4 ;  /* 0x00000004000475e3 */ /* 0x000ea40008200800 */
[----:B--2---:R-:W-:Y:S01]  /*3880*/  MOV R12, UR4 ;  /* 0x00000004000c7c02 */ /* 0x004fe20008000f00 */
[----:B------:R-:W-:Y:S05]  /*3890*/  BRA.U !UP0, `(.L_x_64) ;  /* 0xfffffffd08e87547 */ /* 0x000fea000b83ffff */
.L_x_63:
[----:B------:R-:W2:Y:S01]  /*38a0*/  LDS R8, [UR5+0x10] ;  /* 0x00001005ff087984 */ /* 0x000ea20008000800 */
[----:B------:R-:W-:Y:S01]  /*38b0*/  R2UR UR4, R0 ;  /* 0x00000000000472ca */ /* 0x000fe200000e0000 */
[----:B------:R-:W-:-:S04]  /*38c0*/  IMAD.U32 R5, RZ, RZ, UR6 ;  /* 0x00000006ff057e24 */ /* 0x000fc8000f8e00ff */
[----:B------:R-:W-:-:S08]  /*38d0*/  VIADD R5, R5, 0x110 ;  /* 0x0000011005057836 */ /* 0x000fd00000000000 */
[----:B------:R-:W-:Y:S02]  /*38e0*/  MOV R6, UR4 ;  /* 0x0000000400067c02 */ /* 0x000fe40008000f00 */
[----:B--2---:R-:W-:-:S04]  /*38f0*/  SHF.L.U32 R8, R8, 0x1f, RZ ;  /* 0x0000001f08087819 */ /* 0x004fc800000006ff */
[----:B------:R-:W2:Y:S02]  /*3900*/  SYNCS.PHASECHK.TRANS64.TRYWAIT P0, [UR5+0x8], R8 ;  /* 0x00000808ff0075a7 */ /* 0x000ea40008001105 */
[----:B--2---:R-:W-:Y:S05]  /*3910*/  @P0 BRA `(.L_x_65) ;  /* 0x0000000000080947 */ /* 0x004fea0003800000 */
[----:B------:R-:W2:Y:S02]  /*3920*/  SYNCS.PHASECHK.TRANS64.TRYWAIT P0, [UR5+0x8], R8 ;  /* 0x00000808ff0075a7 */ /* 0x000ea40008001105 */
[----:B--2---:R-:W-:Y:S05]  /*3930*/  @!P0 BRA `(.L_x_66) ;  /* 0x00000060004c8947 */ /* 0x004fea0003800000 */
.L_x_65:
[----:B------:R-:W-:Y:S01]  /*3940*/  R2UR UR4, R0 ;  /* 0x00000000000472ca */ /* 0x000fe200000e0000 */
[----:B------:R-:W-:Y:S01]  /*3950*/  IMAD.MOV.U32 R9, RZ, RZ, 0xffff ;  /* 0x0000ffffff097424 */ /* 0x000fe200078e00ff */
[----:B------:R-:W-:Y:S01]  /*3960*/  PRMT R6, R6, 0x654, R5 ;  /* 0x0000065406067816 */ /* 0x000fe20000000005 */
[----:B------:R-:W-:Y:S02]  /*3970*/  HFMA2 R5, -RZ, RZ, 0, 5.9604644775390625e-08 ;  /* 0x00000001ff057431 */ /* 0x000fe400000001ff */
[----:B--2---:R-:W-:Y:S02]  /*3980*/  IMAD.MOV.U32 R8, RZ, RZ, 0x4 ;  /* 0x00000004ff087424 */ /* 0x004fe400078e00ff */
[----:B------:R-:W-:Y:S01]  /*3990*/  IMAD.SHL.U32 R11, R12, 0x20, RZ ;  /* 0x000000200c0b7824 */ /* 0x000fe200078e00ff */
[----:B------:R-:W-:-:S05]  /*39a0*/  SHF.L.U32 R10, R9, R12, RZ ;  /* 0x0000000c090a7219 */ /* 0x000fca00000006ff */
[----:B------:R-:W-:Y:S01]  /*39b0*/  UPRMT UR4, UR4, 0x654, UR7 ;  /* 0x0000065404047896 */ /* 0x000fe20008000007 */
[----:B------:R-:W-:-:S05]  /*39c0*/  SHF.L.U32 R9, R5, R12, RZ ;  /* 0x0000000c05097219 */ /* 0x000fca00000006ff */
[----:B------:R-:W-:-:S03]  /*39d0*/  MOV R7, UR4 ;  /* 0x0000000400077c02 */ /* 0x000fc60008000f00 */
[----:B------:R2:W-:Y:S01]  /*39e0*/  SYNCS.ARRIVE.TRANS64.RED RZ, [UR4], R8 ;  /* 0x00000008ffff79a7 */ /* 0x0005e20008000404 */
[----:B------:R2:W-:Y:S04]  /*39f0*/  STS [UR6+0x110], R11 ;  /* 0x0001100bff007988 */ /* 0x0005e80008000806 */
[----:B------:R2:W-:Y:S04]  /*3a00*/  STAS [R6.64], R12 ;  /* 0x0000000c06007dbd */ /* 0x0005e8000c0008ff */
[----:B------:R2:W-:Y:S04]  /*3a10*/  ATOMS.OR RZ, [UR5+0x14], R10 ;  /* 0x0000140affff798c */ /* 0x0005e8000b000005 */
[----:B------:R2:W-:Y:S04]  /*3a20*/  ATOMS.OR RZ, [UR5+0x18], R9 ;  /* 0x00001809ffff798c */ /* 0x0005e8000b000005 */
[----:B------:R2:W-:Y:S02]  /*3a30*/  ATOMS.XOR RZ, [UR5+0x10], R5 ;  /* 0x00001005ffff798c */ /* 0x0005e4000b800005 */
.L_x_62:
[----:B-1----:R-:W-:Y:S05]  /*3a40*/  BSYNC B0 ;  /* 0x0000000000007941 */ /* 0x002fea0003800000 */
.L_x_61:
[----:B------:R-:W-:Y:S05]  /*3a50*/  BRA.U UP1, `(.L_x_67) ;  /* 0x0000000101707547 */ /* 0x000fea000b800000 */
[----:B------:R-:W-:-:S03]  /*3a60*/  UMOV UR4, 0xffffffff ;  /* 0xffffffff00047882 */ /* 0x000fc60000000000 */
[----:B------:R-:W-:Y:S05]  /*3a70*/  BRA.DIV UR4, `(.L_x_68) ;  /* 0x0000006204147947 */ /* 0x000fea000b800000 */
[----:B------:R-:W-:-:S13]  /*3a80*/  ELECT P0, URZ, PT ;  /* 0x0000000000ff782f */ /* 0x000fda0003800000 */
.L_x_154:
[----:B------:R-:W-:Y:S05]  /*3a90*/  @!P0 BRA `(.L_x_67) ;  /* 0x0000000000608947 */ /* 0x000fea0003800000 */
[----:B--2---:R-:W2:Y:S02]  /*3aa0*/  LDS R6, [UR5+0x10] ;  /* 0x00001005ff067984 */ /* 0x004ea40008000800 */
[----:B--2---:R-:W-:-:S04]  /*3ab0*/  SHF.L.U32 R6, R6, 0x1f, RZ ;  /* 0x0000001f06067819 */ /* 0x004fc800000006ff */
[----:B------:R-:W2:Y:S02]  /*3ac0*/  SYNCS.PHASECHK.TRANS64.TRYWAIT P0, [UR5+0x8], R6 ;  /* 0x00000806ff0075a7 */ /* 0x000ea40008001105 */
[----:B--2---:R-:W-:Y:S05]  /*3ad0*/  @P0 BRA `(.L_x_69) ;  /* 0x0000000000080947 */ /* 0x004fea0003800000 */
[----:B------:R-:W2:Y:S02]  /*3ae0*/  SYNCS.PHASECHK.TRANS64.TRYWAIT P0, [UR5+0x8], R6 ;  /* 0x00000806ff0075a7 */ /* 0x000ea40008001105 */
[----:B--2---:R-:W-:Y:S05]  /*3af0*/  @!P0 BRA `(.L_x_70) ;  /* 0x0000006000188947 */ /* 0x004fea0003800000 */
.L_x_69:
[----:B------:R-:W3:Y:S01]  /*3b00*/  LDS R8, [UR6+0x110] ;  /* 0x00011006ff087984 */ /* 0x000ee20008000800 */
[----:B------:R-:W-:Y:S01]  /*3b10*/  R2UR UR4, R0 ;  /* 0x00000000000472ca */ /* 0x000fe200000e0000 */
[----:B--2---:R-:W-:Y:S02]  /*3b20*/  IMAD.MOV.U32 R6, RZ, RZ, 0xffff ;  /* 0x0000ffffff067424 */ /* 0x004fe400078e00ff */
[----:B------:R-:W-:-:S10]  /*3b30*/  IMAD.MOV.U32 R5, RZ, RZ, 0x1 ;  /* 0x00000001ff057424 */ /* 0x000fd400078e00ff */
[----:B------:R-:W-:Y:S01]  /*3b40*/  UPRMT UR4, UR4, 0x654, UR7 ;  /* 0x0000065404047896 */ /* 0x000fe20008000007 */
[----:B---3--:R-:W-:Y:S01]  /*3b50*/  IMAD.SHL.U32 R7, R8, 0x20, RZ ;  /* 0x0000002008077824 */ /* 0x008fe200078e00ff */
[-C--:B------:R-:W-:Y:S02]  /*3b60*/  SHF.L.U32 R6, R6, R8.reuse, RZ ;  /* 0x0000000806067219 */ /* 0x080fe400000006ff */
[----:B------:R-:W-:Y:S02]  /*3b70*/  SHF.L.U32 R8, R5, R8, RZ ;  /* 0x0000000805087219 */ /* 0x000fe400000006ff */
[----:B------:R3:W-:Y:S04]  /*3b80*/  STS [UR6+0x110], R7 ;  /* 0x00011007ff007988 */ /* 0x0007e80008000806 */
[----:B------:R3:W-:Y:S04]  /*3b90*/  ATOMS.OR RZ, [UR5+0x14], R6 ;  /* 0x00001406ffff798c */ /* 0x0007e8000b000005 */
[----:B------:R3:W-:Y:S01]  /*3ba0*/  ATOMS.OR RZ, [UR5+0x18], R8 ;  /* 0x00001808ffff798c */ /* 0x0007e2000b000005 */
[----:B------:R-:W-:Y:S03]  /*3bb0*/  SYNCS.ARRIVE.TRANS64.RED.A1T0 RZ, [UR4], RZ ;  /* 0x000000ffffff79a7 */ /* 0x000fe60008100404 */
[----:B------:R3:W-:Y:S01]  /*3bc0*/  ATOMS.XOR RZ, [UR5+0x10], R5 ;  /* 0x00001005ffff798c */ /* 0x0007e2000b800005 */
[----:B------:R-:W-:Y:S05]  /*3bd0*/  BRA `(.L_x_67) ;  /* 0x0000000000107947 */ /* 0x000fea0003800000 */
.L_x_60:
[----:B------:R-:W-:Y:S02]  /*3be0*/  MOV R5, 0xffffffff ;  /* 0xffffffff00057802 */ /* 0x000fe40000000f00 */
[----:B------:R-:W-:-:S03]  /*3bf0*/  MOV R6, 0x3c20 ;  /* 0x00003c2000067802 */ /* 0x000fc60000000f00 */
[----:B------:R2:W-:Y:S04]  /*3c00*/  STS [UR6+0x110], R5 ;  /* 0x00011005ff007988 */ /* 0x0005e80008000806 */
[----:B-12--5:R-:W-:Y:S05]  /*3c10*/  CALL.REL.NOINC `($__internal_1_$__cuda_sm10x_tcgen05_guardrail_trap_phase_invalid_during_alloc) ;  /* 0x0000006400447944 */ /* 0x026fea0003c00000 */
.L_x_67:
[----:B------:R-:W-:Y:S05]  /*3c20*/  WARPSYNC.ALL ;  /* 0x0000000000007948 */ /* 0x000fea0003800000 */
[----:B------:R-:W4:Y:S01]  /*3c30*/  S2UR UR29, SR_CgaCtaId ;  /* 0x00000000001d79c3 */ /* 0x000f220000008800 */
[----:B------:R-:W-:Y:S01]  /*3c40*/  UMOV UR4, 0x400 ;  /* 0x0000040000047882 */ /* 0x000fe20000000000 */
[----:B------:R-:W-:-:S06]  /*3c50*/  NOP ;  /* 0x0000000000007918 */ /* 0x000fcc0000000000 */
[----:B------:R-:W-:Y:S06]  /*3c60*/  BAR.ARV 0x6, 0xa0 ;  /* 0x0182800000007b1d */ /* 0x000fec0000002000 */
[----:B------:R-:W1:Y:S01]  /*3c70*/  LDCU UR11, c[0x0][0x38c] ;  /* 0x00007180ff0b77ac */ /* 0x000e620008000800 */
[----:B------:R-:W-:Y:S01]  /*3c80*/  LOP3.LUT R4, R4, 0xffff, RZ, 0xc0, !PT ;  /* 0x0000ffff04047812 */ /* 0x000fe200078ec0ff */
[----:B--2---:R-:W-:Y:S01]  /*3c90*/  HFMA2 R12, -RZ, RZ, 0, 5.9604644775390625e-08 ;  /* 0x00000001ff0c7431 */ /* 0x004fe200000001ff */
[----:B------:R-:W-:Y:S02]  /*3ca0*/  LOP3.LUT R3, R3, 0xffff, RZ, 0xc0, !PT ;  /* 0x0000ffff03037812 */ /* 0x000fe400078ec0ff */
[----:B------:R-:W-:-:S02]  /*3cb0*/  CS2R R10, SRZ ;  /* 0x00000000000a7805 */ /* 0x000fc4000001ff00 */
[----:B------:R-:W-:Y:S01]  /*3cc0*/  R2UR UR12, R2 ;  /* 0x00000000020c72ca */ /* 0x000fe200000e0000 */
[----:B------:R-:W-:Y:S01]  /*3cd0*/  IMAD.MOV.U32 R9, RZ, RZ, RZ ;  /* 0x000000ffff097224 */ /* 0x000fe200078e00ff */
[----:B------:R-:W-:Y:S01]  /*3ce0*/  R2UR UR64, R4 ;  /* 0x00000000044072ca */ /* 0x000fe200000e0000 */
[----:B------:R-:W2:Y:S01]  /*3cf0*/  LDCU UR74, c[0x0][0x370] ;  /* 0x00006e00ff4a77ac */ /* 0x000ea20008000800 */
[----:B------:R-:W-:Y:S01]  /*3d00*/  R2UR UR76, R3 ;  /* 0x00000000034c72ca */ /* 0x000fe200000e0000 */
[----:B----4-:R-:W-:Y:S01]  /*3d10*/  ULEA UR29, UR29, UR4, 0x18 ;  /* 0x000000041d1d7291 */ /* 0x010fe2000f8ec0ff */
[----:B------:R-:W-:Y:S01]  /*3d20*/  UMOV UR72, URZ ;  /* 0x000000ff00487c82 */ /* 0x000fe20008000000 */
[----:B------:R-:W-:Y:S02]  /*3d30*/  UISETP.GE.AND UP5, UPT, UR39, 0x1, UPT ;  /* 0x000000012700788c */ /* 0x000fe4000bfa6270 */
[----:B------:R-:W-:Y:S02]  /*3d40*/  UIADD3 UR6, UPT, UPT, UR29, 0x6400, URZ ;  /* 0x000064001d067890 */ /* 0x000fe4000fffe0ff */
[----:B-1----:R-:W-:-:S03]  /*3d50*/  UIADD3 UR11, UPT, UPT, UR11, 0xff, URZ ;  /* 0x000000ff0b0b7890 */ /* 0x002fc6000fffe0ff */
[----:B---3--:R-:W1:Y:S01]  /*3d60*/  LDS R5, [UR29+0x110] ;  /* 0x0001101dff057984 */ /* 0x008e620008000800 */
[----:B------:R-:W-:Y:S02]  /*3d70*/  UIADD3 UR4, UPT, UPT, UR29, 0x2e400, URZ ;  /* 0x0002e4001d047890 */ /* 0x000fe4000fffe0ff */
[----:B------:R-:W-:Y:S02]  /*3d80*/  USHF.R.S32.HI UR9, URZ, 0x1f, UR11 ;  /* 0x0000001fff097899 */ /* 0x000fe4000801140b */
[----:B------:R-:W-:Y:S02]  /*3d90*/  USHF.R.U32.HI UR10, URZ, 0x4, UR6 ;  /* 0x00000004ff0a7899 */ /* 0x000fe40008011606 */
[----:B------:R-:W-:Y:S02]  /*3da0*/  UIADD3 UR5, UPT, UPT, UR29, 0x26400, URZ ;  /* 0x000264001d057890 */ /* 0x000fe4000fffe0ff */
[----:B------:R-:W-:Y:S02]  /*3db0*/  USHF.R.U32.HI UR6, URZ, 0x4, UR4 ;  /* 0x00000004ff067899 */ /* 0x000fe40008011604 */
[----:B------:R-:W-:-:S02]  /*3dc0*/  UIADD3 UR7, UPT, UPT, UR29, 0x2f400, URZ ;  /* 0x0002f4001d077890 */ /* 0x000fc4000fffe0ff */
[----:B------:R-:W-:Y:S02]  /*3dd0*/  ULEA.HI UR4, UR9, UR11, URZ, 0x8 ;  /* 0x0000000b09047291 */ /* 0x000fe4000f8f40ff */
[----:B------:R-:W-:Y:S02]  /*3de0*/  USHF.R.U32.HI UR8, URZ, 0x4, UR5 ;  /* 0x00000004ff087899 */ /* 0x000fe40008011605 */
[----:B------:R-:W-:Y:S02]  /*3df0*/  USHF.R.U32.HI UR5, URZ, 0x4, UR7 ;  /* 0x00000004ff057899 */ /* 0x000fe40008011607 */
[----:B------:R-:W-:Y:S02]  /*3e00*/  USHF.R.S32.HI UR75, URZ, 0x8, UR4 ;  /* 0x00000008ff4b7899 */ /* 0x000fe40008011404 */
[----:B------:R-:W-:Y:S02]  /*3e10*/  ULOP3.LUT UR6, UR6, 0x3fff, URZ, 0xc0, !UPT ;  /* 0x00003fff06067892 */ /* 0x000fe4000f8ec0ff */
[----:B------:R-:W-:-:S02]  /*3e20*/  ULOP3.LUT UR5, UR5, 0x3fff, URZ, 0xc0, !UPT ;  /* 0x00003fff05057892 */ /* 0x000fc4000f8ec0ff */
[----:B------:R-:W-:Y:S02]  /*3e30*/  UISETP.LT.AND UP0, UPT, UR75, 0x1, UPT ;  /* 0x000000014b00788c */ /* 0x000fe4000bf01270 */
[----:B------:R-:W-:Y:S02]  /*3e40*/  ULOP3.LUT UR67, UR6, 0x10000, URZ, 0xfc, !UPT ;  /* 0x0001000006437892 */ /* 0x000fe4000f8efcff */
[----:B------:R-:W-:Y:S02]  /*3e50*/  ULOP3.LUT UR68, UR5, 0x10000, URZ, 0xfc, !UPT ;  /* 0x0001000005447892 */ /* 0x000fe4000f8efcff */
[----:B------:R-:W-:Y:S02]  /*3e60*/  USEL UR13, UR75, 0x1, !UP0 ;  /* 0x000000014b0d7887 */ /* 0x000fe4000c000000 */
[----:B------:R-:W-:Y:S02]  /*3e70*/  ULOP3.LUT UR10, UR10, 0x3fff, URZ, 0xc0, !UPT ;  /* 0x00003fff0a0a7892 */ /* 0x000fe4000f8ec0ff */
[----:B------:R-:W-:-:S02]  /*3e80*/  ULOP3.LUT UR8, UR8, 0x3fff, URZ, 0xc0, !UPT ;  /* 0x00003fff08087892 */ /* 0x000fc4000f8ec0ff */
[----:B------:R-:W-:Y:S01]  /*3e90*/  IMAD.U32 R20, RZ, RZ, UR13 ;  /* 0x0000000dff147e24 */ /* 0x000fe2000f8e00ff */
[----:B------:R-:W-:Y:S01]  /*3ea0*/  ULOP3.LUT UR65, UR10, 0x10000, URZ, 0xfc, !UPT ;  /* 0x000100000a417892 */ /* 0x000fe2000f8efcff */
[----:B-1----:R-:W-:Y:S01]  /*3eb0*/  R2UR UR25, R5 ;  /* 0x00000000051972ca */ /* 0x002fe200000e0000 */
[----:B------:R-:W-:Y:S02]  /*3ec0*/  ULOP3.LUT UR66, UR8, 0x10000, URZ, 0xfc, !UPT ;  /* 0x0001000008427892 */ /* 0x000fe4000f8efcff */
[----:B------:R-:W-:Y:S01]  /*3ed0*/  UISETP.NE.AND UP4, UPT, UR39, 0x1, UPT ;  /* 0x000000012700788c */ /* 0x000fe2000bf85270 */
[----:B------:R-:W1:Y:S01]  /*3ee0*/  LDCU UR73, c[0x0][0x374] ;  /* 0x00006e80ff4977ac */ /* 0x000e620008000800 */
[----:B------:R-:W-:Y:S01]  /*3ef0*/  UISETP.NE.AND UP3, UPT, UR12, URZ, UPT ;  /* 0x000000ff0c00728c */ /* 0x000fe2000bf65270 */
[----:B------:R-:W-:Y:S01]  /*3f00*/  UMOV UR27, URZ ;  /* 0x000000ff001b7c82 */ /* 0x000fe20008000000 */
[----:B------:R-:W-:-:S06]  /*3f10*/  UMOV UR26, URZ ;  /* 0x000000ff001a7c82 */ /* 0x000fcc0008000000 */
[----:B------:R-:W-:Y:S02]  /*3f20*/  UIADD3 UR4, UPT, UPT, UR25, 0x88, URZ ;  /* 0x0000008819047890 */ /* 0x000fe4000fffe0ff */
[----:B------:R-:W-:Y:S02]  /*3f30*/  UIADD3 UR48, UPT, UPT, UR25, 0x80, URZ ;  /* 0x0000008019307890 */ /* 0x000fe4000fffe0ff */
[----:B------:R-:W-:Y:S02]  /*3f40*/  UIADD3 UR60, UPT, UPT, UR25, 0x40000080, URZ ;  /* 0x40000080193c7890 */ /* 0x000fe4000fffe0ff */
[----:B------:R-:W-:Y:S01]  /*3f50*/  UIADD3 UR58, UPT, UPT, UR25, -0x7fffff80, URZ ;  /* 0x80000080193a7890 */ /* 0x000fe2000fffe0ff */
[----:B------:R-:W-:Y:S01]  /*3f60*/  IMAD.U32 R21, RZ, RZ, UR4 ;  /* 0x00000004ff157e24 */ /* 0x000fe2000f8e00ff */
[----:B------:R-:W-:Y:S02]  /*3f70*/  UIADD3 UR56, UPT, UPT, UR25, -0x3fffff80, URZ ;  /* 0xc000008019387890 */ /* 0x000fe4000fffe0ff */
[----:B------:R-:W-:-:S02]  /*3f80*/  UIADD3 UR62, UPT, UPT, UR25, 0x84, URZ ;  /* 0x00000084193e7890 */ /* 0x000fc4000fffe0ff */
[----:B------:R-:W-:Y:S02]  /*3f90*/  USHF.R.U32.HI UR7, URZ, 0x11, UR48 ;  /* 0x00000011ff077899 */ /* 0x000fe40008011630 */
[----:B------:R-:W-:Y:S02]  /*3fa0*/  USHF.R.U32.HI UR6, URZ, 0x11, UR60 ;  /* 0x00000011ff067899 */ /* 0x000fe4000801163c */
[----:B------:R-:W-:Y:S02]  /*3fb0*/  USHF.R.U32.HI UR5, URZ, 0x11, UR58 ;  /* 0x00000011ff057899 */ /* 0x000fe4000801163a */
[----:B------:R-:W-:Y:S02]  /*3fc0*/  USHF.R.U32.HI UR4, URZ, 0x11, UR56 ;  /* 0x00000011ff047899 */ /* 0x000fe40008011638 */
[----:B------:R-:W-:Y:S02]  /*3fd0*/  USHF.R.U32.HI UR11, URZ, 0x11, UR62 ;  /* 0x00000011ff0b7899 */ /* 0x000fe4000801163e */
[----:B------:R-:W-:-:S02]  /*3fe0*/  ULOP3.LUT UR7, UR7, 0x6000, URZ, 0xc0, !UPT ;  /* 0x0000600007077892 */ /* 0x000fc4000f8ec0ff */
[----:B------:R-:W-:Y:S02]  /*3ff0*/  ULOP3.LUT UR6, UR6, 0x6000, URZ, 0xc0, !UPT ;  /* 0x0000600006067892 */ /* 0x000fe4000f8ec0ff */
[----:B------:R-:W-:Y:S02]  /*4000*/  ULOP3.LUT UR5, UR5, 0x6000, URZ, 0xc0, !UPT ;  /* 0x0000600005057892 */ /* 0x000fe4000f8ec0ff */
[----:B------:R-:W-:Y:S02]  /*4010*/  UIADD3 UR54, UPT, UPT, UR25, 0x40000084, URZ ;  /* 0x4000008419367890 */ /* 0x000fe4000fffe0ff */
[----:B------:R-:W-:Y:S02]  /*4020*/  UIADD3 UR52, UPT, UPT, UR25, -0x7fffff7c, URZ ;  /* 0x8000008419347890 */ /* 0x000fe4000fffe0ff */
[----:B------:R-:W-:Y:S02]  /*4030*/  ULOP3.LUT UR4, UR4, 0x6000, URZ, 0xc0, !UPT ;  /* 0x0000600004047892 */ /* 0x000fe4000f8ec0ff */
[----:B------:R-:W-:-:S02]  /*4040*/  ULOP3.LUT UR11, UR11, 0x6000, URZ, 0xc0, !UPT ;  /* 0x000060000b0b7892 */ /* 0x000fc4000f8ec0ff */
[----:B------:R-:W-:Y:S02]  /*4050*/  ULOP3.LUT UR13, UR7, 0x1090, URZ, 0xfc, !UPT ;  /* 0x00001090070d7892 */ /* 0x000fe4000f8efcff */
[----:B------:R-:W-:Y:S02]  /*4060*/  ULOP3.LUT UR7, UR6, 0x1090, URZ, 0xfc, !UPT ;  /* 0x0000109006077892 */ /* 0x000fe4000f8efcff */
[----:B------:R-:W-:Y:S02]  /*4070*/  ULOP3.LUT UR6, UR5, 0x1090, URZ, 0xfc, !UPT ;  /* 0x0000109005067892 */ /* 0x000fe4000f8efcff */
[----:B------:R-:W-:Y:S01]  /*4080*/  USHF.R.U32.HI UR10, URZ, 0x11, UR54 ;  /* 0x00000011ff0a7899 */ /* 0x000fe20008011636 */
[----:B------:R-:W-:Y:S01]  /*4090*/  IMAD.U32 R19, RZ, RZ, UR13 ;  /* 0x0000000dff137e24 */ /* 0x000fe2000f8e00ff */
[----:B------:R-:W-:Y:S01]  /*40a0*/  USHF.R.U32.HI UR9, URZ, 0x11, UR52 ;  /* 0x00000011ff097899 */ /* 0x000fe20008011634 */
[----:B------:R-:W-:Y:S01]  /*40b0*/  MOV R18, UR7 ;  /* 0x0000000700127c02 */ /* 0x000fe20008000f00 */
[----:B------:R-:W-:Y:S01]  /*40c0*/  ULOP3.LUT UR5, UR4, 0x1090, URZ, 0xfc, !UPT ;  /* 0x0000109004057892 */ /* 0x000fe2000f8efcff */
[----:B------:R-:W-:Y:S01]  /*40d0*/  IMAD.U32 R17, RZ, RZ, UR6 ;  /* 0x00000006ff117e24 */ /* 0x000fe2000f8e00ff */
[----:B------:R-:W-:-:S02]  /*40e0*/  ULOP3.LUT UR4, UR11, 0x1090, URZ, 0xfc, !UPT ;  /* 0x000010900b047892 */ /* 0x000fc4000f8efcff */
[----:B------:R-:W-:Y:S02]  /*40f0*/  ULOP3.LUT UR10, UR10, 0x6000, URZ, 0xc0, !UPT ;  /* 0x000060000a0a7892 */ /* 0x000fe4000f8ec0ff */
[----:B------:R-:W-:Y:S01]  /*4100*/  ULOP3.LUT UR9, UR9, 0x6000, URZ, 0xc0, !UPT ;  /* 0x0000600009097892 */ /* 0x000fe2000f8ec0ff */
[----:B------:R-:W-:Y:S01]  /*4110*/  IMAD.U32 R16, RZ, RZ, UR5 ;  /* 0x00000005ff107e24 */ /* 0x000fe2000f8e00ff */
[----:B------:R-:W-:Y:S01]  /*4120*/  UIADD3 UR50, UPT, UPT, UR25, -0x3fffff7c, URZ ;  /* 0xc000008419327890 */ /* 0x000fe2000fffe0ff */
[----:B------:R-:W-:Y:S01]  /*4130*/  MOV R15, UR4 ;  /* 0x00000004000f7c02 */ /* 0x000fe20008000f00 */
[----:B------:R-:W-:Y:S02]  /*4140*/  ULOP3.LUT UR5, UR10, 0x1090, URZ, 0xfc, !UPT ;  /* 0x000010900a057892 */ /* 0x000fe4000f8efcff */
[----:B------:R-:W-:Y:S02]  /*4150*/  ULOP3.LUT UR4, UR9, 0x1090, URZ, 0xfc, !UPT ;  /* 0x0000109009047892 */ /* 0x000fe4000f8efcff */
[----:B------:R-:W-:-:S02]  /*4160*/  USHF.R.U32.HI UR8, URZ, 0x11, UR50 ;  /* 0x00000011ff087899 */ /* 0x000fc40008011632 */
[----:B------:R-:W-:Y:S02]  /*4170*/  IMAD.U32 R14, RZ, RZ, UR5 ;  /* 0x00000005ff0e7e24 */ /* 0x000fe4000f8e00ff */
[----:B------:R-:W-:Y:S01]  /*4180*/  ULOP3.LUT UR8, UR8, 0x6000, URZ, 0xc0, !UPT ;  /* 0x0000600008087892 */ /* 0x000fe2000f8ec0ff */
[----:B------:R-:W-:-:S03]  /*4190*/  IMAD.U32 R13, RZ, RZ, UR4 ;  /* 0x00000004ff0d7e24 */ /* 0x000fc6000f8e00ff */
[----:B-12---:R-:W-:-:S12]  /*41a0*/  ULOP3.LUT UR77, UR8, 0x1090, URZ, 0xfc, !UPT ;  /* 0x00001090084d7892 */ /* 0x006fd8000f8efcff */
.L_x_80:
[C---:B------:R-:W-:Y:S02]  /*41b0*/  LEA R8, R11.reuse, UR29, 0x3 ;  /* 0x0000001d0b087c11 */ /* 0x040fe4000f8e18ff */
[----:B------:R-:W-:Y:S02]  /*41c0*/  SHF.L.U32 R3, R10, 0x1f, RZ ;  /* 0x0000001f0a037819 */ /* 0x000fe400000006ff */
[----:B------:R-:W-:Y:S02]  /*41d0*/  LEA R5, R11, UR29, 0x4 ;  /* 0x0000001d0b057c11 */ /* 0x000fe4000f8e20ff */
[----:B------:R-:W1:Y:S02]  /*41e0*/  SYNCS.PHASECHK.TRANS64.TRYWAIT P0, [R8+URZ+0x80], R3 ;  /* 0x00008003080075a7 */ /* 0x000e6400080011ff */
[----:B-1-34-:R-:W-:Y:S05]  /*41f0*/  @!P0 BRA `(.L_x_71) ;  /* 0x0000005800708947 */ /* 0x01afea0003800000 */
.L_x_155:
[----:B------:R-:W2:Y:S01]  /*4200*/  LDS.128 R4, [R5+0xf0] ;  /* 0x0000f00005047984 */ /* 0x000ea20000000c00 */
[----:B------:R-:W-:Y:S01]  /*4210*/  @!PT LDS RZ, [RZ] ;  /* 0x00000000fffff984 */ /* 0x000fe20000000800 */
[----:B------:R-:W-:Y:S01]  /*4220*/  @!PT LDS RZ, [RZ] ;  /* 0x00000000fffff984 */ /* 0x000fe20000000800 */
[----:B------:R-:W-:Y:S01]  /*4230*/  @!PT LDS RZ, [RZ] ;  /* 0x00000000fffff984 */ /* 0x000fe20000000800 */
[----:B------:R-:W-:Y:S01]  /*4240*/  @!PT LDS RZ, [RZ] ;  /* 0x00000000fffff984 */ /* 0x000fe20000000800 */
[----:B------:R3:W-:Y:S06]  /*4250*/  MEMBAR.ALL.CTA ;  /* 0x0000000000007992 */ /* 0x0007ec0000008000 */
[----:B---3--:R-:W3:Y:S01]  /*4260*/  FENCE.VIEW.ASYNC.S ;  /* 0x00000000000073c6 */ /* 0x008ee20000000000 */
[----:B--2---:R-:W-:-:S13]  /*4270*/  LOP3.LUT P0, RZ, R6, 0x1, RZ, 0xc0, !PT ;  /* 0x0000000106ff7812 */ /* 0x004fda000780c0ff */
[----:B---3--:R-:W-:Y:S01]  /*4280*/  VOTEU.ANY UP2, P0 ;  /* 0x0000000000ff7886 */ /* 0x008fe20000040100 */
[----:B------:R-:W-:-:S13]  /*4290*/  PLOP3.LUT P0, PT, PT, PT, UP2, 0x80, 0x8 ;  /* 0x000000000008781c */ /* 0x000fda0003f0f028 */
[----:B-1----:R-:W-:Y:S02]  /*42a0*/  @P0 MOV R3, R4 ;  /* 0x0000000400030202 */ /* 0x002fe40000000f00 */
[----:B------:R-:W-:Y:S02]  /*42b0*/  @P0 LOP3.LUT R4, R5, 0xffff, RZ, 0xc0, !PT ;  /* 0x0000ffff05040812 */ /* 0x000fe400078ec0ff */
[----:B------:R-:W-:Y:S01]  /*42c0*/  @P0 R2UR UR5, R3 ;  /* 0x00000000030502ca */ /* 0x000fe200000e0000 */
[----:B------:R-:W-:Y:S01]  /*42d0*/  VIADD R3, R8, 0x90 ;  /* 0x0000009008037836 */ /* 0x000fe20000000000 */
[----:B------:R-:W-:-:S04]  /*42e0*/  @P0 R2UR UR4, R4 ;  /* 0x00000000040402ca */ /* 0x000fc800000e0000 */
[----:B------:R-:W-:-:S04]  /*42f0*/  PRMT R3, RZ, 0x654, R3 ;  /* 0x00000654ff037816 */ /* 0x000fc80000000003 */
[----:B------:R1:W-:Y:S03]  /*4300*/  SYNCS.ARRIVE.TRANS64.RED.A1T0 RZ, [R3+URZ], RZ ;  /* 0x000000ff03ff79a7 */ /* 0x0003e600081004ff */
[----:B------:R-:W-:Y:S02]  /*4310*/  @UP2 UMOV UR70, UR5 ;  /* 0x0000000500462c82 */ /* 0x000fe40008000000 */
[----:B------:R-:W-:Y:S01]  /*4320*/  @UP2 UMOV UR69, UR4 ;  /* 0x0000000400452c82 */ /* 0x000fe20008000000 */
[----:B------:R-:W-:Y:S05]  /*4330*/  BRA.U !UP5, `(.L_x_72) ;  /* 0x000000010dd07547 */ /* 0x000fea000b800000 */
[----:B------:R-:W2:Y:S01]  /*4340*/  LDCU.128 UR12, c[0x0][0xf10] ;  /* 0x0001e200ff0c77ac */ /* 0x000ea20008000c00 */
[----:B------:R-:W3:Y:S01]  /*4350*/  LDCU UR21, c[0x0][0xf20] ;  /* 0x0001e400ff1577ac */ /* 0x000ee20008000800 */
[----:B------:R-:W4:Y:S01]  /*4360*/  LDCU UR20, c[0x0][0xf0c] ;  /* 0x0001e180ff1477ac */ /* 0x000f220008000800 */
[----:B------:R-:W1:Y:S01]  /*4370*/  LDCU.64 UR8, c[0x0][0xf28] ;  /* 0x0001e500ff0877ac */ /* 0x000e620008000a00 */
[----:B--2---:R-:W-:Y:S02]  /*4380*/  UIMAD.WIDE.U32 UR6, UR73, UR15, URZ ;  /* 0x0000000f490672a5 */ /* 0x004fe4000f8e00ff */
[----:B------:R-:W-:Y:S02]  /*4390*/  UIMAD.WIDE.U32 UR4, UR74, UR12, URZ ;  /* 0x0000000c4a0472a5 */ /* 0x000fe4000f8e00ff */
[----:B------:R-:W-:Y:S02]  /*43a0*/  UISETP.NE.AND UP0, UPT, UR14, 0x1, UPT ;  /* 0x000000010e00788c */ /* 0x000fe4000bf05270 */
[----:B------:R-:W-:Y:S01]  /*43b0*/  UIMAD.WIDE.U32 UR18, UR69, UR15, URZ ;  /* 0x0000000f451272a5 */ /* 0x000fe2000f8e00ff */
[----:B------:R-:W-:-:S02]  /*43c0*/  UMOV UR6, UR7 ;  /* 0x0000000700067c82 */ /* 0x000fc40008000000 */
[----:B------:R-:W-:Y:S01]  /*43d0*/  UMOV UR4, UR5 ;  /* 0x0000000500047c82 */ /* 0x000fe20008000000 */
[----:B---3--:R-:W-:Y:S02]  /*43e0*/  USHF.R.U32.HI UR6, URZ, UR21, UR6 ;  /* 0x00000015ff067299 */ /* 0x008fe40008011606 */
[----:B----4-:R-:W-:Y:S02]  /*43f0*/  UISETP.NE.AND UP1, UPT, UR20, 0x1, UPT ;  /* 0x000000011400788c */ /* 0x010fe4000bf25270 */
[----:B------:R-:W-:Y:S02]  /*4400*/  USHF.R.U32.HI UR4, URZ, UR13, UR4 ;  /* 0x0000000dff047299 */ /* 0x000fe40008011604 */
[----:B------:R-:W-:Y:S02]  /*4410*/  USEL UR5, UR73, UR6, !UP0 ;  /* 0x0000000649057287 */ /* 0x000fe4000c000000 */
[----:B------:R-:W-:Y:S02]  /*4420*/  USEL UR6, UR74, UR4, !UP1 ;  /* 0x000000044a067287 */ /* 0x000fe4000c800000 */
[----:B-1----:R-:W-:Y:S01]  /*4430*/  UIMAD.WIDE.U32 UR10, UR5, UR8, URZ ;  /* 0x00000008050a72a5 */ /* 0x002fe2000f8e00ff */
[----:B------:R-:W-:Y:S01]  /*4440*/  UMOV UR4, UR19 ;  /* 0x0000001300047c82 */ /* 0x000fe20008000000 */
[----:B------:R-:W-:-:S02]  /*4450*/  UIMAD.WIDE.U32 UR16, UR70, UR12, URZ ;  /* 0x0000000c461072a5 */ /* 0x000fc4000f8e00ff */
        /* <DEDUP_REMOVED lines=34> */
.L_x_72:
[----:B------:R-:W2:Y:S02]  /*4680*/  LDCU UR4, c[0x0][0xf30] ;  /* 0x0001e600ff0477ac */ /* 0x000ea40008000800 */
[----:B--2---:R-:W-:-:S09]  /*4690*/  UISETP.NE.AND UP0, UPT, UR4, 0x1, UPT ;  /* 0x000000010400788c */ /* 0x004fd2000bf05270 */
[----:B------:R-:W-:Y:S05]  /*46a0*/  BRA.U UP0, `(.L_x_73) ;  /* 0x00000001003c7547 */ /* 0x000fea000b800000 */
[----:B------:R-:W2:Y:S01]  /*46b0*/  LDCU.128 UR4, c[0x0][0xf10] ;  /* 0x0001e200ff0477ac */ /* 0x000ea20008000c00 */
[----:B------:R-:W3:Y:S01]  /*46c0*/  LDCU UR12, c[0x0][0xf0c] ;  /* 0x0001e180ff0c77ac */ /* 0x000ee20008000800 */
[----:B------:R-:W4:Y:S01]  /*46d0*/  LDCU UR13, c[0x0][0xf20] ;  /* 0x0001e400ff0d77ac */ /* 0x000f220008000800 */
[----:B--2---:R-:W-:Y:S02]  /*46e0*/  UIMAD.WIDE.U32 UR10, UR70, UR4, URZ ;  /* 0x00000004460a72a5 */ /* 0x004fe4000f8e00ff */
[----:B------:R-:W-:Y:S02]  /*46f0*/  UIMAD.WIDE.U32 UR8, UR69, UR7, URZ ;  /* 0x00000007450872a5 */ /* 0x000fe4000f8e00ff */
[----:B---3--:R-:W-:Y:S02]  /*4700*/  UISETP.NE.AND UP0, UPT, UR12, 0x1, UPT ;  /* 0x000000010c00788c */ /* 0x008fe4000bf05270 */
[----:B------:R-:W-:Y:S01]  /*4710*/  UISETP.NE.AND UP1, UPT, UR6, 0x1, UPT ;  /* 0x000000010600788c */ /* 0x000fe2000bf25270 */
[----:B------:R-:W-:-:S02]  /*4720*/  UMOV UR10, UR11 ;  /* 0x0000000b000a7c82 */ /* 0x000fc40008000000 */
[----:B------:R-:W-:Y:S01]  /*4730*/  UMOV UR4, UR9 ;  /* 0x0000000900047c82 */ /* 0x000fe20008000000 */
[----:B------:R-:W-:Y:S02]  /*4740*/  USHF.R.U32.HI UR5, URZ, UR5, UR10 ;  /* 0x00000005ff057299 */ /* 0x000fe4000801160a */
[----:B----4-:R-:W-:Y:S02]  /*4750*/  USHF.R.U32.HI UR4, URZ, UR13, UR4 ;  /* 0x0000000dff047299 */ /* 0x010fe40008011604 */
[----:B------:R-:W-:Y:S02]  /*4760*/  USEL UR5, UR70, UR5, !UP0 ;  /* 0x0000000546057287 */ /* 0x000fe4000c000000 */
[----:B------:R-:W-:-:S04]  /*4770*/  USEL UR4, UR69, UR4, !UP1 ;  /* 0x0000000445047287 */ /* 0x000fc8000c800000 */
[----:B------:R-:W-:-:S04]  /*4780*/  UIADD3 UR4, UPT, UPT, UR5, -UR4, URZ ;  /* 0x8000000405047290 */ /* 0x000fc8000fffe0ff */
[----:B------:R-:W-:-:S12]  /*4790*/  UIMAD UR69, UR4, UR6, UR69 ;  /* 0x00000006044572a4 */ /* 0x000fd8000f8e0245 */
.L_x_73:
[----:B------:R-:W-:Y:S01]  /*47a0*/  IADD3 R11, PT, PT, R11, 0x1, RZ ;  /* 0x000000010b0b7810 */ /* 0x000fe20007ffe0ff */
[----:B------:R-:W-:Y:S06]  /*47b0*/  BRA.U UP3, `(.L_x_74) ;  /* 0x0000000903647547 */ /* 0x000fec000b800000 */
[----:B------:R-:W2:Y:S01]  /*47c0*/  LDCU UR4, c[0x0][0x38c] ;  /* 0x00007180ff0477ac */ /* 0x000ea20008000800 */
[----:B------:R-:W-:Y:S02]  /*47d0*/  PLOP3.LUT P1, PT, PT, PT, PT, 0x80, 0x8 ;  /* 0x000000000008781c */ /* 0x000fe40003f2f070 */
[----:B------:R-:W-:Y:S01]  /*47e0*/  SHF.L.U32 R4, R12, 0x1f, RZ ;  /* 0x0000001f0c047819 */ /* 0x000fe200000006ff */
[----:B------:R-:W-:Y:S01]  /*47f0*/  ULEA UR71, UR72, UR29, 0x3 ;  /* 0x0000001d48477291 */ /* 0x000fe2000f8e18ff */
[----:B------:R-:W-:Y:S01]  /*4800*/  R2UR UR5, R21 ;  /* 0x00000000150572ca */ /* 0x000fe200000e0000 */
[----:B------:R-:W-:Y:S02]  /*4810*/  ULEA UR24, UR72, UR25, 0x6 ;  /* 0x0000001948187291 */ /* 0x000fe4000f8e30ff */
[----:B--2---:R-:W-:-:S06]  /*4820*/  UISETP.GE.AND UP0, UPT, UR4, 0x1, UPT ;  /* 0x000000010400788c */ /* 0x004fcc000bf06270 */
[----:B------:R-:W-:-:S05]  /*4830*/  PLOP3.LUT P0, PT, PT, PT, UP0, 0x80, 0x8 ;  /* 0x000000000008781c */ /* 0x000fca0003f0f008 */
[----:B------:R-:W-:-:S08]  /*4840*/  @UP0 ULEA UR4, UR27, UR29, 0x3 ;  /* 0x0000001d1b040291 */ /* 0x000fd0000f8e18ff */
[----:B-1----:R-:W-:-:S04]  /*4850*/  @P0 SHF.L.U32 R3, R9, 0x1f, RZ ;  /* 0x0000001f09030819 */ /* 0x002fc800000006ff */
[----:B------:R1:W2:Y:S01]  /*4860*/  @P0 SYNCS.PHASECHK.TRANS64.TRYWAIT P1, [UR4], R3 ;  /* 0x00000003ff0005a7 */ /* 0x0002a20008021104 */
[----:B------:R-:W-:-:S04]  /*4870*/  ULEA.HI UR4, UR28, UR28, URZ, 0x1 ;  /* 0x0000001c1c047291 */ /* 0x000fc8000f8f08ff */
[----:B------:R-:W-:-:S04]  /*4880*/  ULOP3.LUT UR4, UR4, 0x7ffffffe, URZ, 0xc0, !UPT ;  /* 0x7ffffffe04047892 */ /* 0x000fc8000f8ec0ff */
[----:B------:R-:W-:-:S04]  /*4890*/  UIADD3 UR4, UPT, UPT, -UR4, UR28, URZ ;  /* 0x0000001c04047290 */ /* 0x000fc8000fffe1ff */
[----:B------:R-:W-:Y:S01]  /*48a0*/  ULEA UR49, UR4, UR5, 0x1 ;  /* 0x0000000504317291 */ /* 0x000fe2000f8e08ff */
[----:B------:R-:W3:Y:S02]  /*48b0*/  SYNCS.PHASECHK.TRANS64.TRYWAIT P0, [UR71+0xb0], R4 ;  /* 0x0000b004ff0075a7 */ /* 0x000ee40008001147 */
[----:B-123--:R-:W-:Y:S09]  /*48c0*/  @!P0 BRA `(.L_x_75) ;  /* 0x0000005000d08947 */ /* 0x00eff20003800000 */
.L_x_157:
[----:B------:R-:W-:Y:S01]  /*48d0*/  UMOV UR38, UR26 ;  /* 0x0000001a00267c82 */ /* 0x000fe20008000000 */
[----:B------:R-:W-:Y:S05]  /*48e0*/  BRA.U !UP0, `(.L_x_76) ;  /* 0x0000000908087547 */ /* 0x000fea000b800000 */
[----:B------:R-:W-:Y:S01]  /*48f0*/  UIADD3 UR61, UPT, UPT, UR49, 0x40000000, URZ ;  /* 0x40000000313d7890 */ /* 0x000fe2000fffe0ff */
[----:B------:R-:W-:Y:S01]  /*4900*/  R2UR UR4, R20 ;  /* 0x00000000140472ca */ /* 0x000fe200000e0000 */
[----:B------:R-:W-:Y:S01]  /*4910*/  ULOP3.LUT UR59, UR49, 0x80000000, URZ, 0x3c, !UPT ;  /* 0x80000000313b7892 */ /* 0x000fe2000f8e3cff */
[----:B------:R-:W-:Y:S01]  /*4920*/  R2UR UR20, R19 ;  /* 0x00000000131472ca */ /* 0x000fe200000e0000 */
[----:B------:R-:W-:Y:S01]  /*4930*/  USHF.R.U32.HI UR5, URZ, 0x1a, UR49 ;  /* 0x0000001aff057899 */ /* 0x000fe20008011631 */
[----:B------:R-:W-:Y:S01]  /*4940*/  R2UR UR19, R18 ;  /* 0x00000000121372ca */ /* 0x000fe200000e0000 */
[----:B------:R-:W-:Y:S01]  /*4950*/  UIADD3 UR57, UPT, UPT, UR49, -0x40000000, URZ ;  /* 0xc000000031397890 */ /* 0x000fe2000fffe0ff */
[----:B------:R-:W-:Y:S01]  /*4960*/  R2UR UR18, R17 ;  /* 0x00000000111272ca */ /* 0x000fe200000e0000 */
[----:B------:R-:W-:Y:S01]  /*4970*/  UIADD3 UR63, UPT, UPT, UR49, 0x4, URZ ;  /* 0x00000004313f7890 */ /* 0x000fe2000fffe0ff */
[----:B------:R-:W-:Y:S01]  /*4980*/  R2UR UR17, R16 ;  /* 0x00000000101172ca */ /* 0x000fe200000e0000 */
[----:B------:R-:W-:Y:S01]  /*4990*/  UIADD3 UR55, UPT, UPT, UR49, 0x40000004, URZ ;  /* 0x4000000431377890 */ /* 0x000fe2000fffe0ff */
[----:B------:R-:W-:Y:S01]  /*49a0*/  R2UR UR16, R15 ;  /* 0x000000000f1072ca */ /* 0x000fe200000e0000 */
[----:B------:R-:W-:Y:S01]  /*49b0*/  UIADD3 UR53, UPT, UPT, UR49, -0x7ffffffc, URZ ;  /* 0x8000000431357890 */ /* 0x000fe2000fffe0ff */
[----:B------:R-:W-:Y:S01]  /*49c0*/  R2UR UR15, R14 ;  /* 0x000000000e0f72ca */ /* 0x000fe200000e0000 */
[----:B------:R-:W-:Y:S01]  /*49d0*/  UIADD3 UR51, UPT, UPT, UR49, -0x3ffffffc, URZ ;  /* 0xc000000431337890 */ /* 0x000fe2000fffe0ff */
[----:B------:R-:W-:Y:S01]  /*49e0*/  R2UR UR14, R13 ;  /* 0x000000000d0e72ca */ /* 0x000fe200000e0000 */
[----:B------:R-:W-:-:S02]  /*49f0*/  USHF.R.U32.HI UR7, URZ, 0x1a, UR61 ;  /* 0x0000001aff077899 */ /* 0x000fc4000801163d */
[----:B------:R-:W-:Y:S02]  /*4a00*/  USHF.R.U32.HI UR6, URZ, 0x1a, UR59 ;  /* 0x0000001aff067899 */ /* 0x000fe4000801163b */
[----:B------:R-:W-:Y:S02]  /*4a10*/  ULOP3.LUT UR8, UR5, 0x30, URZ, 0xc0, !UPT ;  /* 0x0000003005087892 */ /* 0x000fe4000f8ec0ff */
[----:B------:R-:W-:Y:S02]  /*4a20*/  USHF.R.U32.HI UR5, URZ, 0x1a, UR57 ;  /* 0x0000001aff057899 */ /* 0x000fe40008011639 */
[----:B------:R-:W-:Y:S02]  /*4a30*/  USHF.R.U32.HI UR10, URZ, 0x1a, UR63 ;  /* 0x0000001aff0a7899 */ /* 0x000fe4000801163f */
[----:B------:R-:W-:Y:S02]  /*4a40*/  USHF.R.U32.HI UR11, URZ, 0x1a, UR55 ;  /* 0x0000001aff0b7899 */ /* 0x000fe40008011637 */
[----:B------:R-:W-:-:S02]  /*4a50*/  USHF.R.U32.HI UR12, URZ, 0x1a, UR53 ;  /* 0x0000001aff0c7899 */ /* 0x000fc40008011635 */
[----:B------:R-:W-:Y:S02]  /*4a60*/  USHF.R.U32.HI UR13, URZ, 0x1a, UR51 ;  /* 0x0000001aff0d7899 */ /* 0x000fe40008011633 */
[----:B------:R-:W-:Y:S02]  /*4a70*/  ULOP3.LUT UR44, UR7, 0x30, URZ, 0xc0, !UPT ;  /* 0x00000030072c7892 */ /* 0x000fe4000f8ec0ff */
[----:B------:R-:W-:Y:S02]  /*4a80*/  ULOP3.LUT UR42, UR6, 0x30, URZ, 0xc0, !UPT ;  /* 0x00000030062a7892 */ /* 0x000fe4000f8ec0ff */
[----:B------:R-:W-:Y:S02]  /*4a90*/  ULOP3.LUT UR46, UR8, 0x480, URZ, 0xfc, !UPT ;  /* 0x00000480082e7892 */ /* 0x000fe4000f8efcff */
[----:B------:R-:W-:Y:S02]  /*4aa0*/  ULOP3.LUT UR8, UR5, 0x30, URZ, 0xc0, !UPT ;  /* 0x0000003005087892 */ /* 0x000fe4000f8ec0ff */
[----:B------:R-:W-:-:S02]  /*4ab0*/  ULOP3.LUT UR7, UR10, 0x30, URZ, 0xc0, !UPT ;  /* 0x000000300a077892 */ /* 0x000fc4000f8ec0ff */
[----:B------:R-:W-:Y:S02]  /*4ac0*/  ULOP3.LUT UR6, UR11, 0x30, URZ, 0xc0, !UPT ;  /* 0x000000300b067892 */ /* 0x000fe4000f8ec0ff */
        /* <DEDUP_REMOVED lines=9> */
[----:B------:R-:W-:Y:S02]  /*4b60*/  UIADD3 UR38, UPT, UPT, UR4, UR26, URZ ;  /* 0x0000001a04267290 */ /* 0x000fe4000fffe0ff */
[----:B------:R-:W-:-:S02]  /*4b70*/  UPRMT UR47, UR46, 0x5410, UR20 ;  /* 0x000054102e2f7896 */ /* 0x000fc40008000014 */
[----:B------:R-:W-:Y:S02]  /*4b80*/  UPRMT UR45, UR44, 0x5410, UR19 ;  /* 0x000054102c2d7896 */ /* 0x000fe40008000013 */
[----:B------:R-:W-:Y:S01]  /*4b90*/  UPRMT UR43, UR42, 0x5410, UR18 ;  /* 0x000054102a2b7896 */ /* 0x000fe20008000012 */
[----:B------:R-:W-:Y:S01]  /*4ba0*/  UMOV UR9, URZ ;  /* 0x000000ff00097c82 */ /* 0x000fe20008000000 */
[----:B------:R-:W-:Y:S01]  /*4bb0*/  UMOV UR28, UR75 ;  /* 0x0000004b001c7c82 */ /* 0x000fe20008000000 */
[----:B------:R-:W-:Y:S01]  /*4bc0*/  UMOV UR4, UR27 ;  /* 0x0000001b00047c82 */ /* 0x000fe20008000000 */
[----:B------:R-:W-:Y:S02]  /*4bd0*/  UPRMT UR41, UR8, 0x5410, UR17 ;  /* 0x0000541008297896 */ /* 0x000fe40008000011 */
[----:B------:R-:W-:Y:S02]  /*4be0*/  UPRMT UR37, UR7, 0x5410, UR16 ;  /* 0x0000541007257896 */ /* 0x000fe40008000010 */
[----:B------:R-:W-:-:S02]  /*4bf0*/  UPRMT UR35, UR6, 0x5410, UR15 ;  /* 0x0000541006237896 */ /* 0x000fc4000800000f */
[----:B------:R-:W-:Y:S02]  /*4c00*/  UPRMT UR33, UR5, 0x5410, UR14 ;  /* 0x0000541005217896 */ /* 0x000fe4000800000e */
[----:B------:R-:W-:Y:S01]  /*4c10*/  UPRMT UR31, UR10, 0x5410, UR77 ;  /* 0x000054100a1f7896 */ /* 0x000fe2000800004d */
[----:B------:R-:W-:Y:S01]  /*4c20*/  UMOV UR46, URZ ;  /* 0x000000ff002e7c82 */ /* 0x000fe20008000000 */
[----:B------:R-:W-:Y:S01]  /*4c30*/  UMOV UR44, URZ ;  /* 0x000000ff002c7c82 */ /* 0x000fe20008000000 */
[----:B------:R-:W-:Y:S01]  /*4c40*/  UMOV UR42, URZ ;  /* 0x000000ff002a7c82 */ /* 0x000fe20008000000 */
[----:B------:R-:W-:Y:S01]  /*4c50*/  UMOV UR40, URZ ;  /* 0x000000ff00287c82 */ /* 0x000fe20008000000 */
[----:B------:R-:W-:Y:S01]  /*4c60*/  UMOV UR36, URZ ;  /* 0x000000ff00247c82 */ /* 0x000fe20008000000 */
[----:B------:R-:W-:Y:S01]  /*4c70*/  UMOV UR34, URZ ;  /* 0x000000ff00227c82 */ /* 0x000fe20008000000 */
[----:B------:R-:W-:Y:S01]  /*4c80*/  UMOV UR32, URZ ;  /* 0x000000ff00207c82 */ /* 0x000fe20008000000 */
[----:B------:R-:W-:-:S05]  /*4c90*/  UMOV UR30, URZ ;  /* 0x000000ff001e7c82 */ /* 0x000fca0008000000 */
.L_x_79:
[----:B------:R-:W-:Y:S01]  /*4ca0*/  ULEA UR15, UR4, UR29, 0x3 ;  /* 0x0000001d040f7291 */ /* 0x000fe2000f8e18ff */
[----:B---34-:R-:W-:Y:S11]  /*4cb0*/  @P1 BRA `(.L_x_77) ;  /* 0x00000000000c1947 */ /* 0x018ff60003800000 */
[----:B-1----:R-:W-:Y:S04]  /*4cc0*/  SHF.L.U32 R4, R9, 0x1f, RZ ;  /* 0x0000001f09047819 */ /* 0x002fe800000006ff */
[----:B------:R-:W1:Y:S02]  /*4cd0*/  SYNCS.PHASECHK.TRANS64.TRYWAIT P0, [UR15], R4 ;  /* 0x00000004ff0075a7 */ /* 0x000e64000800110f */
[----:B-1----:R-:W-:Y:S05]  /*4ce0*/  @!P0 BRA `(.L_x_78) ;  /* 0x0000004c00e08947 */ /* 0x002fea0003800000 */
.L_x_77:
[----:B------:R-:W-:Y:S01]  /*4cf0*/  UISETP.NE.AND UP0, UPT, UR28, 0x1, UPT ;  /* 0x000000011c00788c */ /* 0x000fe2000bf05270 */
[----:B------:R-:W-:Y:S01]  /*4d00*/  PLOP3.LUT P1, PT, PT, PT, PT, 0x80, 0x8 ;  /* 0x000000000008781c */ /* 0x000fe20003f2f070 */
[----:B------:R-:W-:Y:S02]  /*4d10*/  UIADD3 UR5, UPT, UPT, UR4, 0x1, URZ ;  /* 0x0000000104057890 */ /* 0x000fe4000fffe0ff */
[----:B------:R-:W-:Y:S02]  /*4d20*/  ULEA UR8, UR4, UR67, 0x6 ;  /* 0x0000004304087291 */ /* 0x000fe4000f8e30ff */
[----:B------:R-:W-:Y:S01]  /*4d30*/  UISETP.NE.AND UP1, UPT, UR5, 0x4, UPT ;  /* 0x000000040500788c */ /* 0x000fe2000bf25270 */
[----:B------:R-:W-:Y:S01]  /*4d40*/  PLOP3.LUT P0, PT, PT, PT, UP0, 0x80, 0x8 ;  /* 0x000000000008781c */ /* 0x000fe20003f0f008 */
[----:B------:R-:W-:Y:S02]  /*4d50*/  ULEA UR12, UR4, UR68, 0x6 ;  /* 0x00000044040c7291 */ /* 0x000fe4000f8e30ff */
[----:B------:R-:W-:Y:S02]  /*4d60*/  USEL UR6, URZ, 0x1, UP1 ;  /* 0x00000001ff067887 */ /* 0x000fe40008800000 */
[----:B------:R-:W-:Y:S02]  /*4d70*/  USEL UR27, UR5, URZ, UP1 ;  /* 0x000000ff051b7287 */ /* 0x000fe40008800000 */
[----:B------:R-:W-:Y:S02]  /*4d80*/  ULEA UR18, UR4, UR66, 0x9 ;  /* 0x0000004204127291 */ /* 0x000fe4000f8e48ff */
[----:B------:R-:W-:Y:S01]  /*4d90*/  @UP0 ULEA UR5, UR27, UR29, 0x3 ;  /* 0x0000001d1b050291 */ /* 0x000fe2000f8e18ff */
[----:B------:R-:W-:Y:S01]  /*4da0*/  LOP3.LUT R9, R9, UR6, RZ, 0x3c, !PT ;  /* 0x0000000609097c12 */ /* 0x000fe2000f8e3cff */
[----:B------:R-:W-:Y:S02]  /*4db0*/  ULEA UR16, UR4, UR65, 0xb ;  /* 0x0000004104107291 */ /* 0x000fe4000f8e58ff */
[----:B------:R-:W-:Y:S01]  /*4dc0*/  UIADD3 UR4, UPT, UPT, UR8, 0x20, URZ ;  /* 0x0000002008047890 */ /* 0x000fe2000fffe0ff */
[----:B-1----:R-:W-:Y:S01]  /*4dd0*/  @P0 SHF.L.U32 R3, R9, 0x1f, RZ ;  /* 0x0000001f09030819 */ /* 0x002fe200000006ff */
[----:B------:R-:W-:Y:S02]  /*4de0*/  UIADD3 UR6, UPT, UPT, UR12, 0x20, URZ ;  /* 0x000000200c067890 */ /* 0x000fe4000fffe0ff */
[----:B------:R-:W-:Y:S01]  /*4df0*/  UISETP.NE.U32.AND UP0, UPT, UR9, URZ, UPT ;  /* 0x000000ff0900728c */ /* 0x000fe2000bf05070 */
[----:B------:R2:W3:Y:S01]  /*4e00*/  @P0 SYNCS.PHASECHK.TRANS64.TRYWAIT P1, [UR5], R3 ;  /* 0x00000003ff0005a7 */ /* 0x0004e20008021105 */
[----:B------:R-:W-:Y:S02]  /*4e10*/  UIADD3 UR10, UPT, UPT, UR18, 0x2, URZ ;  /* 0x00000002120a7890 */ /* 0x000fe4000fffe0ff */
[----:B------:R-:W-:Y:S02]  /*4e20*/  UIADD3 UR22, UPT, UPT, UR18, 0x4, URZ ;  /* 0x0000000412167890 */ /* 0x000fe4000fffe0ff */
[----:B------:R-:W-:Y:S02]  /*4e30*/  UIADD3 UR20, UPT, UPT, UR18, 0x100, URZ ;  /* 0x0000010012147890 */ /* 0x000fe4000fffe0ff */
[----:B------:R-:W-:Y:S02]  /*4e40*/  UIADD3 UR14, UPT, UPT, UR18, 0x102, URZ ;  /* 0x00000102120e7890 */ /* 0x000fe4000fffe0ff */
[----:B------:R-:W-:Y:S02]  /*4e50*/  UIADD3 UR26, UPT, UPT, UR26, 0x1, URZ ;  /* 0x000000011a1a7890 */ /* 0x000fe4000fffe0ff */
[----:B------:R-:W-:Y:S01]  /*4e60*/  UIADD3 UR28, UPT, UPT, UR28, -0x1, URZ ;  /* 0xffffffff1c1c7890 */ /* 0x000fe2000fffe0ff */
[----:B------:R-:W-:Y:S01]  /*4e70*/  UMOV UR9, 0x4008 ;  /* 0x0000400800097882 */ /* 0x000fe20000000000 */
[----:B------:R-:W-:Y:S01]  /*4e80*/  UMOV UR5, 0x4008 ;  /* 0x0000400800057882 */ /* 0x000fe20000000000 */
[----:B------:R1:W-:Y:S01]  /*4e90*/  UTCCP.T.S.2CTA.4x32dp128bit tmem[UR25+0x80], gdesc[UR8] ;  /* 0x00008008190079e7 */ /* 0x0003e20009300000 */
[----:B------:R4:W-:Y:S01]  /*4ea0*/  UTCCP.T.S.2CTA.4x32dp128bit tmem[UR25+0x84], gdesc[UR4] ;  /* 0x00008404190079e7 */ /* 0x0009e20009300000 */
[----:B------:R-:W-:Y:S01]  /*4eb0*/  UMOV UR13, 0x4008 ;  /* 0x00004008000d7882 */ /* 0x000fe20000000000 */
[----:B------:R-:W-:Y:S01]  /*4ec0*/  UMOV UR7, 0x4008 ;  /* 0x0000400800077882 */ /* 0x000fe20000000000 */
[----:B------:R2:W-:Y:S01]  /*4ed0*/  UTCCP.T.S.2CTA.4x32dp128bit tmem[UR25+0x88], gdesc[UR12] ;  /* 0x0000880c190079e7 */ /* 0x0005e20009300000 */
[----:B------:R2:W-:Y:S01]  /*4ee0*/  UTCCP.T.S.2CTA.4x32dp128bit tmem[UR25+0x8c], gdesc[UR6] ;  /* 0x00008c06190079e7 */ /* 0x0005e20009300000 */
[----:B------:R-:W-:Y:S01]  /*4ef0*/  UMOV UR19, 0x40004040 ;  /* 0x4000404000137882 */ /* 0x000fe20000000000 */
[----:B------:R-:W-:Y:S01]  /*4f00*/  UMOV UR17, 0x40004040 ;  /* 0x4000404000117882 */ /* 0x000fe20000000000 */
[----:B------:R-:W-:Y:S01]  /*4f10*/  UMOV UR11, 0x40004040 ;  /* 0x40004040000b7882 */ /* 0x000fe20000000000 */
[----:B------:R2:W-:Y:S01]  /*4f20*/  UTCQMMA.2CTA gdesc[UR16], gdesc[UR18], tmem[UR24], tmem[UR46], idesc[UR47], tmem[UR48], UP0 ;  /* 0x00302e1210007dea */ /* 0x0005e20008200318 */
[----:B------:R-:W-:Y:S01]  /*4f30*/  UISETP.NE.AND UP0, UPT, UR26, UR38, UPT ;  /* 0x000000261a00728c */ /* 0x000fe2000bf05270 */
[----:B------:R-:W-:Y:S01]  /*4f40*/  UMOV UR23, 0x40004040 ;  /* 0x4000404000177882 */ /* 0x000fe20000000000 */
[----:B------:R-:W-:Y:S01]  /*4f50*/  UMOV UR21, 0x40004040 ;  /* 0x4000404000157882 */ /* 0x000fe20000000000 */
[----:B-1----:R-:W-:Y:S02]  /*4f60*/  UIADD3 UR8, UPT, UPT, UR16, 0x2, URZ ;  /* 0x0000000210087890 */ /* 0x002fe4000fffe0ff */
[----:B----4-:R-:W-:Y:S02]  /*4f70*/  UIADD3 UR4, UPT, UPT, UR16, 0x4, URZ ;  /* 0x0000000410047890 */ /* 0x010fe4000fffe0ff */
[----:B--2---:R-:W-:Y:S02]  /*4f80*/  UIADD3 UR12, UPT, UPT, UR18, 0x6, URZ ;  /* 0x00000006120c7890 */ /* 0x004fe4000fffe0ff */
[----:B------:R-:W-:Y:S01]  /*4f90*/  UIADD3 UR6, UPT, UPT, UR16, 0x6, URZ ;  /* 0x0000000610067890 */ /* 0x000fe2000fffe0ff */
[----:B------:R-:W-:Y:S01]  /*4fa0*/  UMOV UR9, 0x40004040 ;  /* 0x4000404000097882 */ /* 0x000fe20000000000 */
[----:B------:R-:W-:Y:S01]  /*4fb0*/  UMOV UR5, 0x40004040 ;  /* 0x4000404000057882 */ /* 0x000fe20000000000 */
[----:B------:R1:W-:Y:S01]  /*4fc0*/  UTCQMMA.2CTA gdesc[UR8], gdesc[UR10], tmem[UR24], tmem[UR44], idesc[UR45], tmem[UR60], UPT ;  /* 0x003c2c0a08007dea */ /* 0x0003e2000ba00318 */
[----:B------:R-:W-:Y:S01]  /*4fd0*/  UIADD3 UR17, UPT, UPT, UR15, 0x20, URZ ;  /* 0x000000200f117890 */ /* 0x000fe2000fffe0ff */
[----:B------:R2:W-:Y:S01]  /*4fe0*/  UTCQMMA.2CTA gdesc[UR4], gdesc[UR22], tmem[UR24], tmem[UR42], idesc[UR43], tmem[UR58], UPT ;  /* 0x003a2a1604007dea */ /* 0x0005e2000ba00318 */
[----:B------:R-:W-:Y:S01]  /*4ff0*/  UMOV UR13, 0x40004040 ;  /* 0x40004040000d7882 */ /* 0x000fe20000000000 */
[----:B------:R-:W-:Y:S01]  /*5000*/  UMOV UR7, 0x40004040 ;  /* 0x4000404000077882 */ /* 0x000fe20000000000 */
[----:B------:R-:W-:Y:S01]  /*5010*/  UMOV UR15, 0x40004040 ;  /* 0x40004040000f7882 */ /* 0x000fe20000000000 */
[----:B------:R4:W-:Y:S01]  /*5020*/  UTCQMMA.2CTA gdesc[UR6], gdesc[UR12], tmem[UR24], tmem[UR40], idesc[UR41], tmem[UR56], UPT ;  /* 0x0038280c06007dea */ /* 0x0009e2000ba00318 */
[----:B-1----:R-:W-:Y:S02]  /*5030*/  UIADD3 UR8, UPT, UPT, UR16, 0x400, URZ ;  /* 0x0000040010087890 */ /* 0x002fe4000fffe0ff */
[----:B--2---:R-:W-:Y:S02]  /*5040*/  UIADD3 UR4, UPT, UPT, UR16, 0x402, URZ ;  /* 0x0000040210047890 */ /* 0x004fe4000fffe0ff */
[----:B------:R-:W-:Y:S02]  /*5050*/  UIADD3 UR22, UPT, UPT, UR18, 0x104, URZ ;  /* 0x0000010412167890 */ /* 0x000fe4000fffe0ff */
[----:B----4-:R-:W-:Y:S02]  /*5060*/  UIADD3 UR12, UPT, UPT, UR16, 0x404, URZ ;  /* 0x00000404100c7890 */ /* 0x010fe4000fffe0ff */
[----:B------:R-:W-:Y:S01]  /*5070*/  UIADD3 UR10, UPT, UPT, UR18, 0x106, URZ ;  /* 0x00000106120a7890 */ /* 0x000fe2000fffe0ff */
[----:B------:R1:W-:Y:S01]  /*5080*/  UTCQMMA.2CTA gdesc[UR8], gdesc[UR20], tmem[UR24], tmem[UR36], idesc[UR37], tmem[UR62], UPT ;  /* 0x003e241408007dea */ /* 0x0003e2000ba00318 */
[----:B------:R-:W-:Y:S01]  /*5090*/  UIADD3 UR6, UPT, UPT, UR16, 0x406, URZ ;  /* 0x0000040610067890 */ /* 0x000fe2000fffe0ff */
[----:B------:R2:W-:Y:S04]  /*50a0*/  UTCQMMA.2CTA gdesc[UR4], gdesc[UR14], tmem[UR24], tmem[UR34], idesc[UR35], tmem[UR54], UPT ;  /* 0x0036220e04007dea */ /* 0x0005e8000ba00318 */
[----:B------:R4:W-:Y:S04]  /*50b0*/  UTCQMMA.2CTA gdesc[UR12], gdesc[UR22], tmem[UR24], tmem[UR32], idesc[UR33], tmem[UR52], UPT ;  /* 0x003420160c007dea */ /* 0x0009e8000ba00318 */
[----:B------:R4:W-:Y:S01]  /*50c0*/  UTCQMMA.2CTA gdesc[UR6], gdesc[UR10], tmem[UR24], tmem[UR30], idesc[UR31], tmem[UR50], UPT ;  /* 0x00321e0a06007dea */ /* 0x0009e2000ba00318 */
[----:B------:R4:W-:Y:S01]  /*50d0*/  UTCBAR.2CTA.MULTICAST [UR17], URZ, UR64 ;  /* 0x000000ff110073e9 */ /* 0x0009e20008200840 */
[----:B-1----:R-:W-:Y:S01]  /*50e0*/  UMOV UR9, 0x1 ;  /* 0x0000000100097882 */ /* 0x002fe20000000000 */
[----:B--2---:R-:W-:Y:S01]  /*50f0*/  UMOV UR4, UR27 ;  /* 0x0000001b00047c82 */ /* 0x004fe20008000000 */
[----:B------:R-:W-:Y:S05]  /*5100*/  BRA.U UP0, `(.L_x_79) ;  /* 0xfffffff900e47547 */ /* 0x000fea000b83ffff */
.L_x_76:
[----:B------:R-:W-:Y:S01]  /*5110*/  UIADD3 UR4, UPT, UPT, UR71, 0xa0, URZ ;  /* 0x000000a047047890 */ /* 0x000fe2000fffe0ff */
[----:B------:R-:W-:-:S08]  /*5120*/  UMOV UR26, UR38 ;  /* 0x00000026001a7c82 */ /* 0x000fd00008000000 */
[----:B------:R2:W-:Y:S01]  /*5130*/  UTCBAR.2CTA.MULTICAST [UR4], URZ, UR76 ;  /* 0x000000ff040073e9 */ /* 0x0005e2000820084c */
[----:B------:R-:W-:Y:S02]  /*5140*/  NOP ;  /* 0x0000000000007918 */ /* 0x000fe40000000000 */
.L_x_74:
[----:B------:R-:W-:Y:S01]  /*5150*/  R2UR UR5, R86 ;  /* 0x00000000560572ca */ /* 0x000fe200000e0000 */
[----:B--2---:R-:W-:Y:S01]  /*5160*/  UIADD3 UR4, UPT, UPT, UR72, 0x1, URZ ;  /* 0x0000000148047890 */ /* 0x004fe2000fffe0ff */
[----:B------:R-:W-:-:S03]  /*5170*/  ISETP.NE.AND P0, PT, R11, 0x2, PT ;  /* 0x000000020b00780c */ /* 0x000fc60003f05270 */
[----:B------:R-:W-:Y:S01]  /*5180*/  UISETP.NE.AND UP0, UPT, UR4, 0x2, UPT ;  /* 0x000000020400788c */ /* 0x000fe2000bf05270 */
[----:B-1----:R-:W-:Y:S02]  /*5190*/  SEL R3, RZ, 0x1, P0 ;  /* 0x00000001ff037807 */ /* 0x002fe40000000000 */
[----:B------:R-:W-:Y:S01]  /*51a0*/  SEL R11, R11, RZ, P0 ;  /* 0x000000ff0b0b7207 */ /* 0x000fe20000000000 */
[----:B------:R-:W-:Y:S01]  /*51b0*/  USEL UR72, UR4, URZ, UP0 ;  /* 0x000000ff04487287 */ /* 0x000fe20008000000 */
[----:B------:R-:W-:-:S03]  /*51c0*/  LOP3.LUT R10, R10, R3, RZ, 0x3c, !PT ;  /* 0x000000030a0a7212 */ /* 0x000fc600078e3cff */
[----:B------:R-:W-:Y:S02]  /*51d0*/  UIADD3 UR28, UPT, UPT, UR69, UR5, URZ ;  /* 0x00000005451c7290 */ /* 0x000fe4000fffe0ff */
[----:B------:R-:W-:-:S06]  /*51e0*/  USEL UR5, URZ, 0x1, UP0 ;  /* 0x00000001ff057887 */ /* 0x000fcc0008000000 */
[----:B------:R-:W-:Y:S01]  /*51f0*/  LOP3.LUT R12, R12, UR5, RZ, 0x3c, !PT ;  /* 0x000000050c0c7c12 */ /* 0x000fe2000f8e3cff */
[----:B------:R-:W-:Y:S06]  /*5200*/  BRA.U UP2, `(.L_x_80) ;  /* 0xffffffed02e87547 */ /* 0x000fec000b83ffff */
[----:B------:R-:W1:Y:S01]  /*5210*/  S2UR UR8, SR_CgaCtaId ;  /* 0x00000000000879c3 */ /* 0x000e620000008800 */
[----:B------:R-:W-:Y:S02]  /*5220*/  ELECT P0, URZ, PT ;  /* 0x0000000000ff782f */ /* 0x000fe40003800000 */
[----:B------:R-:W-:Y:S01]  /*5230*/  R2UR UR5, R2 ;  /* 0x00000000020572ca */ /* 0x000fe200000e0000 */
[----:B------:R-:W-:Y:S01]  /*5240*/  UMOV UR4, 0x40 ;  /* 0x0000004000047882 */ /* 0x000fe20000000000 */
[----:B------:R-:W-:-:S03]  /*5250*/  IMAD.MOV.U32 R2, RZ, RZ, 0x1 ;  /* 0x00000001ff027424 */ /* 0x000fc600078e00ff */
[----:B------:R-:W-:Y:S08]  /*5260*/  UVIRTCOUNT.DEALLOC.SMPOOL 0x80 ;  /* 0x000000800000784c */ /* 0x000ff00000000000 */
[----:B------:R-:W-:Y:S02]  /*5270*/  UISETP.NE.AND UP0, UPT, UR5, URZ, UPT ;  /* 0x000000ff0500728c */ /* 0x000fe4000bf05270 */
[----:B-1----:R-:W-:-:S09]  /*5280*/  ULEA UR8, UR8, UR4, 0x18 ;  /* 0x0000000408087291 */ /* 0x002fd2000f8ec0ff */
[----:B------:R1:W-:Y:S01]  /*5290*/  @P0 STS.U8 [UR8+0x1c], R2 ;  /* 0x00001c02ff000988 */ /* 0x0003e20008000008 */
[----:B------:R-:W-:Y:S05]  /*52a0*/  BRA.U UP0, `(.L_x_81) ;  /* 0x0000000100587547 */ /* 0x000fea000b800000 */
[----:B------:R-:W-:Y:S01]  /*52b0*/  UIADD3 UR5, UPT, UPT, UR29, 0xb0, URZ ;  /* 0x000000b01d057890 */ /* 0x000fe2000fffe0ff */
[----:B------:R-:W-:-:S03]  /*52c0*/  SHF.L.U32 R3, R12, 0x1f, RZ ;  /* 0x0000001f0c037819 */ /* 0x000fc600000006ff */
[----:B------:R-:W-:-:S09]  /*52d0*/  ULEA UR4, UR72, UR5, 0x3 ;  /* 0x0000000548047291 */ /* 0x000fd2000f8e18ff */
[----:B------:R-:W2:Y:S02]  /*52e0*/  SYNCS.PHASECHK.TRANS64.TRYWAIT P0, [UR4], R3 ;  /* 0x00000003ff0075a7 */ /* 0x000ea40008001104 */
[----:B--2---:R-:W-:Y:S05]  /*52f0*/  @!P0 BRA `(.L_x_82) ;  /* 0x0000004800748947 */ /* 0x004fea0003800000 */
.L_x_160:
[----:B------:R-:W-:-:S04]  /*5300*/  UIADD3 UR4, UPT, UPT, UR72, 0x1, URZ ;  /* 0x0000000148047890 */ /* 0x000fc8000fffe0ff */
[----:B------:R-:W-:-:S04]  /*5310*/  UISETP.NE.AND UP1, UPT, UR4, 0x2, UPT ;  /* 0x000000020400788c */ /* 0x000fc8000bf25270 */
[----:B----4-:R-:W-:Y:S02]  /*5320*/  USEL UR6, URZ, 0x1, UP1 ;  /* 0x00000001ff067887 */ /* 0x010fe40008800000 */
[----:B------:R-:W-:-:S04]  /*5330*/  USEL UR4, UR4, URZ, UP1 ;  /* 0x000000ff04047287 */ /* 0x000fc80008800000 */
[----:B------:R-:W-:Y:S01]  /*5340*/  ULEA UR4, UR4, UR5, 0x3 ;  /* 0x0000000504047291 */ /* 0x000fe2000f8e18ff */
[----:B-1----:R-:W-:-:S04]  /*5350*/  LOP3.LUT R3, R12, UR6, RZ, 0x3c, !PT ;  /* 0x000000060c037c12 */ /* 0x002fc8000f8e3cff */
[----:B------:R-:W-:Y:S01]  /*5360*/  SHF.L.U32 R3, R3, 0x1f, RZ ;  /* 0x0000001f03037819 */ /* 0x000fe200000006ff */
[----:B------:R-:W-:-:S04]  /*5370*/  IMAD.U32 R2, RZ, RZ, UR4 ;  /* 0x00000004ff027e24 */ /* 0x000fc8000f8e00ff */
[----:B------:R1:W2:Y:S03]  /*5380*/  SYNCS.PHASECHK.TRANS64.TRYWAIT P0, [R2+URZ], R3 ;  /* 0x00000003020075a7 */ /* 0x0002a600080011ff */
[----:B--2---:R-:W-:Y:S05]  /*5390*/  @!P0 NANOSLEEP.SYNCS 0x989680 ;  /* 0x009896800000895d */ /* 0x004fea0003900000 */
[----:B------:R-:W2:Y:S02]  /*53a0*/  @!P0 SYNCS.PHASECHK.TRANS64 P0, [R2+URZ], R3 ;  /* 0x00000003020085a7 */ /* 0x000ea400080010ff */
[----:B--2---:R-:W-:Y:S05]  /*53b0*/  @P0 BRA `(.L_x_83) ;  /* 0x0000000000240947 */ /* 0x004fea0003800000 */
.L_x_84:
[----:B--2---:R2:W4:Y:S02]  /*53c0*/  SYNCS.PHASECHK.TRANS64.TRYWAIT P0, [R2+URZ], R3 ;  /* 0x00000003020075a7 */ /* 0x00452400080011ff */
[----:B----4-:R-:W-:Y:S05]  /*53d0*/  @!P0 NANOSLEEP.SYNCS 0x989680 ;  /* 0x009896800000895d */ /* 0x010fea0003900000 */
[----:B------:R-:W4:Y:S02]  /*53e0*/  @!P0 SYNCS.PHASECHK.TRANS64 P0, [R2+URZ], R3 ;  /* 0x00000003020085a7 */ /* 0x000f2400080010ff */
[----:B----4-:R-:W-:Y:S05]  /*53f0*/  @!P0 BRA `(.L_x_84) ;  /* 0xfffffffc00f08947 */ /* 0x010fea000383ffff */
[----:B------:R-:W-:Y:S05]  /*5400*/  BRA `(.L_x_83) ;  /* 0x0000000000107947 */ /* 0x000fea0003800000 */
.L_x_81:
[----:B------:R-:W-:Y:S01]  /*5410*/  R2UR UR5, R0 ;  /* 0x00000000000572ca */ /* 0x000fe200000e0000 */
[----:B------:R-:W-:-:S12]  /*5420*/  UIADD3 UR4, UPT, UPT, UR29, 0xe0, URZ ;  /* 0x000000e01d047890 */ /* 0x000fd8000fffe0ff */
[----:B------:R-:W-:-:S09]  /*5430*/  UPRMT UR4, UR5, 0x654, UR4 ;  /* 0x0000065405047896 */ /* 0x000fd20008000004 */
[----:B------:R-:W-:Y:S03]  /*5440*/  SYNCS.ARRIVE.TRANS64.RED.A1T0 RZ, [UR4], RZ ;  /* 0x000000ffffff79a7 */ /* 0x000fe60008100404 */
.L_x_83:
[----:B-12---:R-:W-:Y:S01]  /*5450*/  SHF.L.U32 R3, RZ, 0x1f, RZ ;  /* 0x0000001fff037819 */ /* 0x006fe200000006ff */
[----:B------:R-:W-:Y:S01]  /*5460*/  UIADD3 UR4, UPT, UPT, UR29, 0xe0, URZ ;  /* 0x000000e01d047890 */ /* 0x000fe2000fffe0ff */
[----:B------:R-:W-:Y:S02]  /*5470*/  PLOP3.LUT P0, PT, PT, PT, UP0, 0x80, 0x8 ;  /* 0x000000000008781c */ /* 0x000fe40003f0f008 */
[----:B---3--:R-:W1:Y:S02]  /*5480*/  SYNCS.PHASECHK.TRANS64.TRYWAIT P1, [UR29+0xe0], R3 ;  /* 0x0000e003ff0075a7 */ /* 0x008e64000802111d */
[----:B-1----:R-:W-:Y:S09]  /*5490*/  @!P1 BRA `(.L_x_85) ;  /* 0x0000004800249947 */ /* 0x002ff20003800000 */
.L_x_162:
[----:B------:R-:W-:Y:S01]  /*54a0*/  R2UR UR5, R0 ;  /* 0x00000000000572ca */ /* 0x000fe200000e0000 */
[----:B----4-:R-:W-:-:S12]  /*54b0*/  UMOV UR6, 0x1 ;  /* 0x0000000100067882 */ /* 0x010fd80000000000 */
[----:B------:R-:W-:-:S03]  /*54c0*/  @!UP0 UPRMT UR4, UR5, 0x654, UR4 ;  /* 0x0000065405048896 */ /* 0x000fc60008000004 */
[----:B------:R-:W-:-:S06]  /*54d0*/  UMOV UR5, 0xffff ;  /* 0x0000ffff00057882 */ /* 0x000fcc0000000000 */
[----:B------:R-:W-:Y:S01]  /*54e0*/  @!P0 SYNCS.ARRIVE.TRANS64.RED.A1T0 RZ, [UR4], RZ ;  /* 0x000000ffffff89a7 */ /* 0x000fe20008100404 */
[----:B------:R-:W-:Y:S01]  /*54f0*/  NOP ;  /* 0x0000000000007918 */ /* 0x000fe20000000000 */
[----:B------:R-:W2:Y:S01]  /*5500*/  LDS R0, [UR8+0x14] ;  /* 0x00001408ff007984 */ /* 0x000ea20008000800 */
[----:B------:R-:W-:-:S04]  /*5510*/  ULOP3.LUT UR4, UR25, 0xffff, URZ, 0xc0, !UPT ;  /* 0x0000ffff19047892 */ /* 0x000fc8000f8ec0ff */
[----:B------:R-:W-:-:S04]  /*5520*/  USHF.R.U32.HI UR4, URZ, 0x5, UR4 ;  /* 0x00000005ff047899 */ /* 0x000fc80008011604 */
[----:B------:R-:W-:Y:S02]  /*5530*/  USHF.L.U32 UR5, UR5, UR4, URZ ;  /* 0x0000000405057299 */ /* 0x000fe400080006ff */
[----:B------:R-:W-:-:S04]  /*5540*/  USHF.L.U32 UR4, UR6, UR4, URZ ;  /* 0x0000000406047299 */ /* 0x000fc800080006ff */
[----:B--2---:R-:W-:-:S04]  /*5550*/  LOP3.LUT R0, R0, UR5, RZ, 0xc0, !PT ;  /* 0x0000000500007c12 */ /* 0x004fc8000f8ec0ff */
[----:B------:R-:W-:-:S13]  /*5560*/  ISETP.NE.AND P0, PT, R0, UR5, PT ;  /* 0x0000000500007c0c */ /* 0x000fda000bf05270 */
[----:B------:R-:W-:Y:S05]  /*5570*/  @P0 BRA `(.L_x_86) ;  /* 0x0000000000580947 */ /* 0x000fea0003800000 */
[----:B------:R-:W2:Y:S02]  /*5580*/  LDS R0, [UR8+0x18] ;  /* 0x00001808ff007984 */ /* 0x000ea40008000800 */
[----:B--2---:R-:W-:-:S04]  /*5590*/  LOP3.LUT R0, R0, UR4, RZ, 0xc0, !PT ;  /* 0x0000000400007c12 */ /* 0x004fc8000f8ec0ff */
[----:B------:R-:W-:-:S13]  /*55a0*/  ISETP.NE.AND P0, PT, R0, UR4, PT ;  /* 0x0000000400007c0c */ /* 0x000fda000bf05270 */
[----:B------:R-:W-:Y:S05]  /*55b0*/  @P0 BRA `(.L_x_87) ;  /* 0x00000000003c0947 */ /* 0x000fea0003800000 */
[----:B-1----:R-:W1:Y:S01]  /*55c0*/  S2R R2, SR_LANEID ;  /* 0x0000000000027919 */ /* 0x002e620000000000 */
[----:B------:R-:W-:Y:S01]  /*55d0*/  ULOP3.LUT UR5, URZ, UR5, URZ, 0x33, !UPT ;  /* 0x00000005ff057292 */ /* 0x000fe2000f8e33ff */
[----:B------:R-:W-:Y:S01]  /*55e0*/  LOP3.LUT R4, RZ, UR4, RZ, 0x33, !PT ;  /* 0x00000004ff047c12 */ /* 0x000fe2000f8e33ff */
[----:B------:R-:W-:Y:S02]  /*55f0*/  VOTEU.ANY UR4, UPT, PT ;  /* 0x0000000000047886 */ /* 0x000fe400038e0100 */
[----:B------:R-:W-:Y:S01]  /*5600*/  UFLO.U32 UR4, UR4 ;  /* 0x00000004000472bd */ /* 0x000fe200080e0000 */
[----:B------:R-:W2:Y:S01]  /*5610*/  REDUX UR6, R4 ;  /* 0x00000000040673c4 */ /* 0x000ea20000000000 */
[----:B------:R-:W-:-:S06]  /*5620*/  IMAD.U32 R0, RZ, RZ, UR5 ;  /* 0x00000005ff007e24 */ /* 0x000fcc000f8e00ff */
[----:B------:R3:W-:Y:S01]  /*5630*/  UTCATOMSWS.AND URZ, UR5 ;  /* 0x0000000500ff79e3 */ /* 0x0007e20008000000 */
[----:B------:R-:W4:Y:S01]  /*5640*/  REDUX UR7, R0 ;  /* 0x00000000000773c4 */ /* 0x000f220000000000 */
[----:B-1----:R-:W-:Y:S01]  /*5650*/  ISETP.EQ.U32.AND P0, PT, R2, UR4, PT ;  /* 0x0000000402007c0c */ /* 0x002fe2000bf02070 */
[----:B--2---:R-:W-:Y:S01]  /*5660*/  IMAD.U32 R2, RZ, RZ, UR6 ;  /* 0x00000006ff027e24 */ /* 0x004fe2000f8e00ff */
[----:B----4-:R-:W-:-:S11]  /*5670*/  MOV R3, UR7 ;  /* 0x0000000700037c02 */ /* 0x010fd60008000f00 */
[----:B------:R3:W-:Y:S04]  /*5680*/  @P0 ATOMS.AND RZ, [UR8+0x14], R3 ;  /* 0x00001403ffff098c */ /* 0x0007e8000a800008 */
[----:B------:R3:W-:Y:S01]  /*5690*/  @P0 ATOMS.AND RZ, [UR8+0x18], R2 ;  /* 0x00001802ffff098c */ /* 0x0007e2000a800008 */
[----:B------:R-:W-:Y:S05]  /*56a0*/  BRA `(.L_x_88) ;  /* 0x0000000000147947 */ /* 0x000fea0003800000 */
.L_x_87:
[----:B-1----:R-:W-:Y:S02]  /*56b0*/  MOV R2, 0x56d0 ;  /* 0x000056d000027802 */ /* 0x002fe40000000f00 */
[----:B-----5:R-:W-:Y:S05]  /*56c0*/  CALL.REL.NOINC `($__internal_0_$__cuda_sm10x_tcgen05_guardrail_trap_col_being_dealloced_not_returned_by_alloc) ;  /* 0x00000048008c7944 */ /* 0x020fea0003c00000 */
[----:B------:R-:W-:Y:S05]  /*56d0*/  BRA `(.L_x_88) ;  /* 0x0000000000087947 */ /* 0x000fea0003800000 */
.L_x_86:
[----:B-1----:R-:W-:Y:S02]  /*56e0*/  MOV R2, 0x5700 ;  /* 0x0000570000027802 */ /* 0x002fe40000000f00 */
[----:B-----5:R-:W-:Y:S05]  /*56f0*/  CALL.REL.NOINC `($__internal_2_$__cuda_sm10x_tcgen05_guardrail_trap_unallocated_columns_being_dealloced) ;  /* 0x0000004800987944 */ /* 0x020fea0003c00000 */
.L_x_88:
[----:B------:R-:W-:Y:S01]  /*5700*/  NOP ;  /* 0x0000000000007918 */ /* 0x000fe20000000000 */
[----:B---3--:R-:W-:Y:S05]  /*5710*/  EXIT ;  /* 0x000000000000794d */ /* 0x008fea0003800000 */
.L_x_59:
[----:B------:R-:W-:-:S09]  /*5720*/  UISETP.NE.OR UP0, UPT, UR18, 0x3, !UP4 ;  /* 0x000000031200788c */ /* 0x000fd2000e705670 */
[----:B------:R-:W-:Y:S05]  /*5730*/  BRA.U UP0, `(.L_x_89) ;  /* 0x00000011002c7547 */ /* 0x000fea000b800000 */
[----:B------:R-:W2:Y:S01]  /*5740*/  LDCU.64 UR4, c[0x0][0xc88] ;  /* 0x00019100ff0477ac */ /* 0x000ea20008000a00 */
[----:B------:R-:W-:Y:S01]  /*5750*/  R2UR UR6, R88 ;  /* 0x00000000580672ca */ /* 0x000fe200000e0000 */
[----:B------:R-:W3:Y:S01]  /*5760*/  LDC.64 R12, c[0x0][0x348] ;  /* 0x0000d200ff0c7b82 */ /* 0x000ee20000000a00 */
[----:B------:R-:W-:Y:S01]  /*5770*/  HFMA2 R9, -RZ, RZ, 0, 0 ;  /* 0x00000000ff097431 */ /* 0x000fe200000001ff */
[----:B------:R-:W4:Y:S01]  /*5780*/  LDCU UR36, c[0x0][0x370] ;  /* 0x00006e00ff2477ac */ /* 0x000f220008000800 */
[----:B------:R-:W-:Y:S01]  /*5790*/  IMAD.MOV.U32 R11, RZ, RZ, 0x1 ;  /* 0x00000001ff0b7424 */ /* 0x000fe200078e00ff */
[----:B------:R-:W-:Y:S01]  /*57a0*/  MOV R3, 0x2000 ;  /* 0x0000200000037802 */ /* 0x000fe20000000f00 */
[----:B------:R-:W-:Y:S01]  /*57b0*/  IMAD.MOV.U32 R10, RZ, RZ, RZ ;  /* 0x000000ffff0a7224 */ /* 0x000fe200078e00ff */
[----:B------:R-:W1:Y:S01]  /*57c0*/  LDCU.128 UR32, c[0x0][0xf10] ;  /* 0x0001e200ff2077ac */ /* 0x000e620008000c00 */
[----:B------:R-:W1:Y:S01]  /*57d0*/  LDCU UR29, c[0x0][0x374] ;  /* 0x00006e80ff1d77ac */ /* 0x000e620008000800 */
[----:B------:R-:W4:Y:S01]  /*57e0*/  LDCU.64 UR30, c[0x0][0xc90] ;  /* 0x00019200ff1e77ac */ /* 0x000f220008000a00 */
[----:B--2---:R-:W-:Y:S01]  /*57f0*/  UISETP.NE.U32.AND UP0, UPT, UR4, URZ, UPT ;  /* 0x000000ff0400728c */ /* 0x004fe2000bf05070 */
[----:B------:R-:W2:Y:S01]  /*5800*/  LDCU UR15, c[0x0][0xf0c] ;  /* 0x0001e180ff0f77ac */ /* 0x000ea20008000800 */
[----:B------:R-:W2:Y:S01]  /*5810*/  LDCU UR40, c[0x0][0xf20] ;  /* 0x0001e400ff2877ac */ /* 0x000ea20008000800 */
[----:B------:R-:W3:Y:S01]  /*5820*/  LDCU UR4, c[0x0][0xf30] ;  /* 0x0001e600ff0477ac */ /* 0x000ee20008000800 */
[----:B------:R-:W-:Y:S01]  /*5830*/  UMOV UR24, 0x400 ;  /* 0x0000040000187882 */ /* 0x000fe20000000000 */
[----:B-1----:R-:W-:-:S02]  /*5840*/  UIMAD.WIDE.U32 UR8, UR29, UR35, URZ ;  /* 0x000000231d0872a5 */ /* 0x002fc4000f8e00ff */
[----:B------:R-:W-:Y:S02]  /*5850*/  ULEA UR24, UR6, UR24, 0x18 ;  /* 0x0000001806187291 */ /* 0x000fe4000f8ec0ff */
[----:B----4-:R-:W-:Y:S02]  /*5860*/  UIMAD.WIDE.U32 UR6, UR36, UR32, URZ ;  /* 0x00000020240672a5 */ /* 0x010fe4000f8e00ff */
[----:B------:R-:W-:Y:S02]  /*5870*/  UISETP.NE.U32.AND UP6, UPT, UR30, URZ, UPT ;  /* 0x000000ff1e00728c */ /* 0x000fe4000bfc5070 */
[----:B------:R-:W-:Y:S02]  /*5880*/  UISETP.NE.AND.EX UP5, UPT, UR5, URZ, UPT, UP0 ;  /* 0x000000ff0500728c */ /* 0x000fe4000bfa5300 */
[----:B------:R-:W-:Y:S01]  /*5890*/  UISETP.NE.AND UP0, UPT, UR39, 0x1, UPT ;  /* 0x000000012700788c */ /* 0x000fe2000bf05270 */
[----:B------:R-:W-:Y:S01]  /*58a0*/  UMOV UR6, UR7 ;  /* 0x0000000700067c82 */ /* 0x000fe20008000000 */
[----:B------:R-:W-:Y:S01]  /*58b0*/  UMOV UR37, UR9 ;  /* 0x0000000900257c82 */ /* 0x000fe20008000000 */
[----:B--2---:R-:W-:Y:S01]  /*58c0*/  UISETP.NE.AND UP0, UPT, UR15, 0x1, UPT ;  /* 0x000000010f00788c */ /* 0x004fe2000bf05270 */
[----:B------:R-:W-:Y:S01]  /*58d0*/  UMOV UR25, URZ ;  /* 0x000000ff00197c82 */ /* 0x000fe20008000000 */
[----:B------:R-:W-:-:S02]  /*58e0*/  UPLOP3.LUT UP4, UPT, UPT, UPT, UPT, 0x40, 0x4 ;  /* 0x000000000004789c */ /* 0x000fc40003f8e870 */
[----:B------:R-:W-:Y:S01]  /*58f0*/  UISETP.GE.AND UP2, UPT, UR39, 0x1, UPT ;  /* 0x000000012700788c */ /* 0x000fe2000bf46270 */
[----:B------:R-:W1:Y:S01]  /*5900*/  LDCU.64 UR16, c[0x0][0xf28] ;  /* 0x0001e500ff1077ac */ /* 0x000e620008000a00 */
[----:B------:R-:W-:Y:S02]  /*5910*/  UISETP.NE.AND.EX UP6, UPT, UR31, URZ, UPT, UP6 ;  /* 0x000000ff1f00728c */ /* 0x000fe4000bfc5360 */
[----:B------:R-:W-:Y:S02]  /*5920*/  USHF.R.U32.HI UR38, URZ, UR33, UR6 ;  /* 0x00000021ff267299 */ /* 0x000fe40008011606 */
[----:B------:R-:W-:Y:S02]  /*5930*/  USHF.R.U32.HI UR37, URZ, UR40, UR37 ;  /* 0x00000028ff257299 */ /* 0x000fe40008011625 */
[----:B------:R-:W-:Y:S02]  /*5940*/  UISETP.NE.AND UP0, UPT, UR34, 0x1, UPT ;  /* 0x000000012200788c */ /* 0x000fe4000bf05270 */
[----:B---3--:R-:W-:-:S11]  /*5950*/  UISETP.NE.AND UP3, UPT, UR4, 0x1, UPT ;  /* 0x000000010400788c */ /* 0x008fd6000bf65270 */
.L_x_98:
[C---:B------:R-:W-:Y:S02]  /*5960*/  LEA R8, R10.reuse, UR24, 0x3 ;  /* 0x000000180a087c11 */ /* 0x040fe4000f8e18ff */
[----:B------:R-:W-:Y:S02]  /*5970*/  SHF.L.U32 R5, R9, 0x1f, RZ ;  /* 0x0000001f09057819 */ /* 0x000fe400000006ff */
[----:B------:R-:W-:Y:S02]  /*5980*/  LEA R6, R10, UR24, 0x4 ;  /* 0x000000180a067c11 */ /* 0x000fe4000f8e20ff */
[----:B--2---:R-:W2:Y:S02]  /*5990*/  SYNCS.PHASECHK.TRANS64.TRYWAIT P0, [R8+URZ+0x80], R5 ;  /* 0x00008005080075a7 */ /* 0x004ea400080011ff */
[----:B--2---:R-:W-:Y:S05]  /*59a0*/  @!P0 BRA `(.L_x_90) ;  /* 0x0000004000f88947 */ /* 0x004fea0003800000 */
.L_x_163:
[----:B--2---:R-:W2:Y:S01]  /*59b0*/  LDS.128 R4, [R6+0xf0] ;  /* 0x0000f00006047984 */ /* 0x004ea20000000c00 */
[----:B------:R-:W-:Y:S01]  /*59c0*/  UISETP.GE.AND UP0, UPT, UR39, 0x1, UPT ;  /* 0x000000012700788c */ /* 0x000fe2000bf06270 */
[----:B------:R-:W-:Y:S01]  /*59d0*/  @!PT LDS RZ, [RZ] ;  /* 0x00000000fffff984 */ /* 0x000fe20000000800 */
[----:B------:R-:W-:Y:S01]  /*59e0*/  @!PT LDS RZ, [RZ] ;  /* 0x00000000fffff984 */ /* 0x000fe20000000800 */
[----:B------:R-:W-:Y:S01]  /*59f0*/  @!PT LDS RZ, [RZ] ;  /* 0x00000000fffff984 */ /* 0x000fe20000000800 */
[----:B------:R-:W-:Y:S01]  /*5a00*/  @!PT LDS RZ, [RZ] ;  /* 0x00000000fffff984 */ /* 0x000fe20000000800 */
[----:B------:R3:W-:Y:S06]  /*5a10*/  MEMBAR.ALL.CTA ;  /* 0x0000000000007992 */ /* 0x0007ec0000008000 */
[----:B---3--:R-:W3:Y:S01]  /*5a20*/  FENCE.VIEW.ASYNC.S ;  /* 0x00000000000073c6 */ /* 0x008ee20000000000 */
[----:B--2---:R-:W-:Y:S11]  /*5a30*/  LOP3.LUT P0, RZ, R6, 0x1, RZ, 0xc0, !PT ;  /* 0x0000000106ff7812 */ /* 0x004ff6000780c0ff */
[----:B------:R-:W-:Y:S02]  /*5a40*/  @!UPT UIADD3 URZ, UPT, UPT, URZ, URZ, URZ ;  /* 0x000000fffffff290 */ /* 0x000fe4000fffe0ff */
[----:B---3--:R-:W-:Y:S01]  /*5a50*/  VOTEU.ANY UP2, P0 ;  /* 0x0000000000ff7886 */ /* 0x008fe20000040100 */
[----:B------:R-:W-:Y:S11]  /*5a60*/  PLOP3.LUT P0, PT, PT, PT, UP2, 0x80, 0x8 ;  /* 0x000000000008781c */ /* 0x000ff60003f0f028 */
[----:B------:R-:W-:Y:S02]  /*5a70*/  @!UPT UIADD3 URZ, UPT, UPT, URZ, URZ, URZ ;  /* 0x000000fffffff290 */ /* 0x000fe4000fffe0ff */
[----:B------:R-:W-:Y:S02]  /*5a80*/  @P0 SHF.R.U32.HI R0, RZ, 0x10, R5 ;  /* 0x00000010ff000819 */ /* 0x000fe40000011605 */
[----:B------:R-:W-:Y:S02]  /*5a90*/  @P0 MOV R2, R4 ;  /* 0x0000000400020202 */ /* 0x000fe40000000f00 */
[----:B------:R-:W-:Y:S01]  /*5aa0*/  @P0 R2UR UR4, R0 ;  /* 0x00000000000402ca */ /* 0x000fe200000e0000 */
[----:B------:R-:W-:Y:S01]  /*5ab0*/  VIADD R0, R8, 0x90 ;  /* 0x0000009008007836 */ /* 0x000fe20000000000 */
[----:B------:R-:W-:Y:S02]  /*5ac0*/  @P0 LOP3.LUT R4, R5, 0xffff, RZ, 0xc0, !PT ;  /* 0x0000ffff05040812 */ /* 0x000fe400078ec0ff */
[----:B------:R-:W-:Y:S02]  /*5ad0*/  @P0 R2UR UR6, R2 ;  /* 0x00000000020602ca */ /* 0x000fe400000e0000 */
[----:B------:R-:W-:Y:S02]  /*5ae0*/  PRMT R0, RZ, 0x654, R0 ;  /* 0x00000654ff007816 */ /* 0x000fe40000000000 */
[----:B------:R-:W-:Y:S02]  /*5af0*/  @P0 R2UR UR5, R4 ;  /* 0x00000000040502ca */ /* 0x000fe400000e0000 */
[----:B------:R2:W-:Y:S03]  /*5b00*/  SYNCS.ARRIVE.TRANS64.RED.A1T0 RZ, [R0+URZ], RZ ;  /* 0x000000ff00ff79a7 */ /* 0x0005e600081004ff */
[----:B------:R-:W-:Y:S04]  /*5b10*/  @UP2 UMOV UR27, UR4 ;  /* 0x00000004001b2c82 */ /* 0x000fe80008000000 */
[----:B------:R-:W-:Y:S04]  /*5b20*/  @UP2 UMOV UR14, UR6 ;  /* 0x00000006000e2c82 */ /* 0x000fe80008000000 */
[----:B------:R-:W-:Y:S01]  /*5b30*/  @UP2 UMOV UR13, UR5 ;  /* 0x00000005000d2c82 */ /* 0x000fe20008000000 */
[----:B------:R-:W-:Y:S05]  /*5b40*/  BRA.U !UP0, `(.L_x_91) ;  /* 0x0000000108c07547 */ /* 0x000fea000b800000 */
[----:B------:R-:W-:Y:S02]  /*5b50*/  UIMAD.WIDE.U32 UR8, UR13, UR35, URZ ;  /* 0x000000230d0872a5 */ /* 0x000fe4000f8e00ff */
[----:B------:R-:W-:Y:S02]  /*5b60*/  UP2UR UR12, UPR, URZ, 0x4 ;  /* 0x00000004ff0c7883 */ /* 0x000fe40008000000 */
[----:B------:R-:W-:Y:S02]  /*5b70*/  UISETP.NE.AND UP2, UPT, UR34, 0x1, UPT ;  /* 0x000000012200788c */ /* 0x000fe4000bf45270 */
[----:B------:R-:W-:Y:S02]  /*5b80*/  UIMAD.WIDE.U32 UR10, UR14, UR32, URZ ;  /* 0x000000200e0a72a5 */ /* 0x000fe4000f8e00ff */
[----:B------:R-:W-:Y:S02]  /*5b90*/  USEL UR4, UR29, UR37, !UP2 ;  /* 0x000000251d047287 */ /* 0x000fe4000d000000 */
[----:B------:R-:W-:Y:S02]  /*5ba0*/  UISETP.NE.AND UP0, UPT, UR15, 0x1, UPT ;  /* 0x000000010f00788c */ /* 0x000fe4000bf05270 */
[----:B------:R-:W-:Y:S02]  /*5bb0*/  UP2UR UR22, UPR, URZ, 0x2 ;  /* 0x00000002ff167883 */ /* 0x000fe40008000000 */
[----:B------:R-:W-:Y:S02]  /*5bc0*/  UISETP.NE.AND UP1, UPT, UR39, 0x1, UPT ;  /* 0x000000012700788c */ /* 0x000fe4000bf25270 */
[----:B-1----:R-:W-:Y:S02]  /*5bd0*/  UIMAD.WIDE.U32 UR18, UR4, UR16, URZ ;  /* 0x00000010041272a5 */ /* 0x002fe4000f8e00ff */
[----:B------:R-:W-:Y:S01]  /*5be0*/  USEL UR7, UR36, UR38, !UP0 ;  /* 0x0000002624077287 */ /* 0x000fe2000c000000 */
[----:B------:R-:W-:Y:S02]  /*5bf0*/  UMOV UR5, UR9 ;  /* 0x0000000900057c82 */ /* 0x000fe40008000000 */
[----:B------:R-:W-:Y:S02]  /*5c00*/  USHF.R.U32.HI UR6, URZ, UR40, UR5 ;  /* 0x00000028ff067299 */ /* 0x000fe40008011605 */
[----:B------:R-:W-:Y:S02]  /*5c10*/  UIMAD.WIDE.U32 UR20, UR7, UR16, URZ ;  /* 0x00000010071472a5 */ /* 0x000fe4000f8e00ff */
[----:B------:R-:W-:Y:S02]  /*5c20*/  USEL UR6, UR13, UR6, !UP2 ;  /* 0x000000060d067287 */ /* 0x000fe4000d000000 */
[----:B------:R-:W-:Y:S01]  /*5c30*/  UISETP.NE.AND UP2, UPT, UR12, URZ, UPT ;  /* 0x000000ff0c00728c */ /* 0x000fe2000bf45270 */
[----:B------:R-:W-:Y:S01]  /*5c40*/  UMOV UR5, UR11 ;  /* 0x0000000b00057c82 */ /* 0x000fe20008000000 */
[----:B------:R-:W-:Y:S02]  /*5c50*/  UIMAD.WIDE.U32 UR10, UR6, UR16, URZ ;  /* 0x00000010060a72a5 */ /* 0x000fe4000f8e00ff */
[----:B------:R-:W-:Y:S03]  /*5c60*/  USHF.R.U32.HI UR8, URZ, UR33, UR5 ;  /* 0x00000021ff087299 */ /* 0x000fe60008011605 */
[----:B------:R-:W-:Y:S02]  /*5c70*/  UMOV UR5, UR19 ;  /* 0x0000001300057c82 */ /* 0x000fe40008000000 */
[----:B------:R-:W-:Y:S03]  /*5c80*/  @UP1 USHF.R.U32.HI UR4, URZ, UR17, UR5 ;  /* 0x00000011ff041299 */ /* 0x000fe60008011605 */
[----:B------:R-:W-:Y:S01]  /*5c90*/  UMOV UR5, UR21 ;  /* 0x0000001500057c82 */ /* 0x000fe20008000000 */
[----:B------:R-:W-:Y:S02]  /*5ca0*/  UIMAD UR4, UR39, UR4, URZ ;  /* 0x00000004270472a4 */ /* 0x000fe4000f8e02ff */
[----:B------:R-:W-:Y:S02]  /*5cb0*/  @UP1 USHF.R.U32.HI UR7, URZ, UR17, UR5 ;  /* 0x00000011ff071299 */ /* 0x000fe40008011605 */
[----:B------:R-:W-:Y:S02]  /*5cc0*/  USEL UR5, UR14, UR8, !UP0 ;  /* 0x000000080e057287 */ /* 0x000fe4000c000000 */
[----:B------:R-:W-:Y:S02]  /*5cd0*/  UIMAD UR8, UR39, UR7, URZ ;  /* 0x00000007270872a4 */ /* 0x000fe4000f8e02ff */
[----:B------:R-:W-:Y:S03]  /*5ce0*/  UISETP.GE.AND UP0, UPT, UR6, UR4, UPT ;  /* 0x000000040600728c */ /* 0x000fe6000bf06270 */
[----:B------:R-:W-:Y:S01]  /*5cf0*/  UMOV UR4, UR11 ;  /* 0x0000000b00047c82 */ /* 0x000fe20008000000 */
[----:B------:R-:W-:Y:S02]  /*5d00*/  UISETP.GE.OR UP0, UPT, UR5, UR8, UP0 ;  /* 0x000000080500728c */ /* 0x000fe40008706670 */
[----:B------:R-:W-:Y:S02]  /*5d10*/  USHF.R.U32.HI UR4, URZ, UR17, UR4 ;  /* 0x00000011ff047299 */ /* 0x000fe40008011604 */
[----:B------:R-:W-:Y:S02]  /*5d20*/  UIMAD.WIDE.U32 UR8, UR5, UR16, URZ ;  /* 0x00000010050872a5 */ /* 0x000fe4000f8e00ff */
[----:B------:R-:W-:Y:S04]  /*5d30*/  USEL UR10, UR6, UR4, !UP1 ;  /* 0x00000004060a7287 */ /* 0x000fe8000c800000 */
[----:B------:R-:W-:Y:S01]  /*5d40*/  UIADD3 UR11, UPT, UPT, -UR10, URZ, URZ ;  /* 0x000000ff0a0b7290 */ /* 0x000fe2000fffe1ff */
[----:B------:R-:W-:Y:S02]  /*5d50*/  @!UP0 UMOV UR4, UR9 ;  /* 0x0000000900048c82 */ /* 0x000fe40008000000 */
[----:B------:R-:W-:Y:S02]  /*5d60*/  @!UP0 USHF.R.U32.HI UR4, URZ, UR17, UR4 ;  /* 0x00000011ff048299 */ /* 0x000fe40008011604 */
[----:B------:R-:W-:Y:S02]  /*5d70*/  UIMAD UR8, UR39, UR11, UR6 ;  /* 0x0000000b270872a4 */ /* 0x000fe4000f8e0206 */
[----:B------:R-:W-:Y:S02]  /*5d80*/  @!UP0 USEL UR4, UR5, UR4, !UP1 ;  /* 0x0000000405048287 */ /* 0x000fe4000c800000 */
[----:B------:R-:W-:Y:S02]  /*5d90*/  UISETP.NE.AND UP1, UPT, UR22, URZ, UPT ;  /* 0x000000ff1600728c */ /* 0x000fe4000bf25270 */
[----:B------:R-:W-:Y:S02]  /*5da0*/  @!UP0 UIMAD UR8, UR7, UR8, UR4 ;  /* 0x00000008070882a4 */ /* 0x000fe4000f8e0204 */
[----:B------:R-:W-:Y:S02]  /*5db0*/  @!UP0 UIADD3 UR9, UPT, UPT, UR10, -UR4, URZ ;  /* 0x800000040a098290 */ /* 0x000fe4000fffe0ff */
[----:B------:R-:W-:Y:S02]  /*5dc0*/  UIADD3 UR4, UPT, UPT, -UR5, URZ, URZ ;  /* 0x000000ff05047290 */ /* 0x000fe4000fffe1ff */
[----:B------:R-:W-:Y:S02]  /*5dd0*/  UIADD3 UR7, UPT, UPT, -UR6, URZ, URZ ;  /* 0x000000ff06077290 */ /* 0x000fe4000fffe1ff */
[----:B------:R-:W-:Y:S02]  /*5de0*/  @!UP0 UIMAD UR6, UR9, UR39, UR5 ;  /* 0x00000027090682a4 */ /* 0x000fe4000f8e0205 */
[----:B------:R-:W-:Y:S02]  /*5df0*/  UIMAD UR14, UR15, UR4, UR14 ;  /* 0x000000040f0e72a4 */ /* 0x000fe4000f8e020e */
[----:B------:R-:W-:Y:S01]  /*5e00*/  UIMAD UR13, UR34, UR7, UR13 ;  /* 0x00000007220d72a4 */ /* 0x000fe2000f8e020d */
[----:B------:R-:W-:Y:S02]  /*5e10*/  @!UP0 UMOV UR5, UR8 ;  /* 0x0000000800058c82 */ /* 0x000fe40008000000 */
[----:B------:R-:W-:Y:S02]  /*5e20*/  UIMAD UR14, UR5, UR15, UR14 ;  /* 0x0000000f050e72a4 */ /* 0x000fe4000f8e020e */
[----:B------:R-:W-:Y:S11]  /*5e30*/  UIMAD UR13, UR6, UR34, UR13 ;  /* 0x00000022060d72a4 */ /* 0x000ff6000f8e020d */
[----:B------:R-:W-:Y:S01]  /*5e40*/  @!UPT UIADD3 URZ, UPT, UPT, URZ, URZ, URZ ;  /* 0x000000fffffff290 */ /* 0x000fe2000fffe0ff */
.L_x_91:
[----:B------:R-:W3:Y:S01]  /*5e50*/  @!UP3 LDCU.128 UR20, c[0x0][0xf10] ;  /* 0x0001e200ff14b7ac */ /* 0x000ee20008000c00 */
[----:B------:R-:W-:Y:S04]  /*5e60*/  ISETP.NE.U32.AND P0, PT, RZ, UR30, PT ;  /* 0x0000001eff007c0c */ /* 0x000fe8000bf05070 */
[----:B------:R-:W-:Y:S01]  /*5e70*/  ISETP.NE.AND.EX P0, PT, RZ, UR31, PT, P0 ;  /* 0x0000001fff007c0c */ /* 0x000fe2000bf05300 */
[----:B------:R-:W4:Y:S01]  /*5e80*/  @!UP3 LDCU UR5, c[0x0][0xf0c] ;  /* 0x0001e180ff05b7ac */ /* 0x000f220008000800 */
[----:B------:R-:W-:Y:S02]  /*5e90*/  USHF.L.U32 UR11, UR26, 0x7, URZ ;  /* 0x000000071a0b7899 */ /* 0x000fe400080006ff */
[----:B------:R-:W-:Y:S02]  /*5ea0*/  USHF.L.U32 UR10, UR28, 0x6, URZ ;  /* 0x000000061c0a7899 */ /* 0x000fe400080006ff */
[----:B---3--:R-:W-:Y:S07]  /*5eb0*/  UIMAD.WIDE.U32 UR6, UR14, UR20, URZ ;  /* 0x000000140e0672a5 */ /* 0x008fee000f8e00ff */
[----:B------:R-:W-:Y:S01]  /*5ec0*/  @!UP3 UMOV UR4, UR7 ;  /* 0x000000070004bc82 */ /* 0x000fe20008000000 */
[----:B----4-:R-:W-:Y:S02]  /*5ed0*/  @!UP3 UISETP.NE.AND UP0, UPT, UR5, 0x1, UPT ;  /* 0x000000010500b88c */ /* 0x010fe4000bf05270 */
[----:B------:R-:W-:Y:S02]  /*5ee0*/  @!UP3 USHF.R.U32.HI UR4, URZ, UR21, UR4 ;  /* 0x00000015ff04b299 */ /* 0x000fe40008011604 */
[----:B------:R-:W-:Y:S02]  /*5ef0*/  UIMAD.WIDE.U32 UR6, UR13, UR23, URZ ;  /* 0x000000170d0672a5 */ /* 0x000fe4000f8e00ff */
[----:B------:R-:W-:Y:S02]  /*5f00*/  @!UP3 USEL UR8, UR14, UR4, !UP0 ;  /* 0x000000040e08b287 */ /* 0x000fe4000c000000 */
[----:B------:R-:W-:Y:S03]  /*5f10*/  @!UP3 UISETP.NE.AND UP0, UPT, UR22, 0x1, UPT ;  /* 0x000000011600b88c */ /* 0x000fe6000bf05270 */
[----:B------:R-:W-:Y:S02]  /*5f20*/  @!UP3 UMOV UR6, UR7 ;  /* 0x000000070006bc82 */ /* 0x000fe40008000000 */
[----:B------:R-:W3:Y:S02]  /*5f30*/  @!UP3 LDCU UR4, c[0x0][0xf20] ;  /* 0x0001e400ff04b7ac */ /* 0x000ee40008000800 */
[----:B---3--:R-:W-:Y:S04]  /*5f40*/  @!UP3 USHF.R.U32.HI UR6, URZ, UR4, UR6 ;  /* 0x00000004ff06b299 */ /* 0x008fe80008011606 */
[----:B------:R-:W-:Y:S04]  /*5f50*/  @!UP3 USEL UR6, UR13, UR6, !UP0 ;  /* 0x000000060d06b287 */ /* 0x000fe8000c000000 */
[----:B------:R-:W-:Y:S02]  /*5f60*/  @!UP3 UIADD3 UR4, UPT, UPT, -UR8, UR6, URZ ;  /* 0x000000060804b290 */ /* 0x000fe4000fffe1ff */
[----:B------:R-:W-:Y:S02]  /*5f70*/  @!UP3 UIADD3 UR6, UPT, UPT, UR8, -UR6, URZ ;  /* 0x800000060806b290 */ /* 0x000fe4000fffe0ff */
[----:B------:R-:W-:Y:S02]  /*5f80*/  @!UP3 UIMAD UR14, UR4, UR5, UR14 ;  /* 0x00000005040eb2a4 */ /* 0x000fe4000f8e020e */
[----:B------:R-:W-:Y:S01]  /*5f90*/  @!UP3 UIMAD UR13, UR6, UR22, UR13 ;  /* 0x00000016060db2a4 */ /* 0x000fe2000f8e020d */
[----:B------:R-:W-:Y:S11]  /*5fa0*/  BRA.U UP4, `(.L_x_92) ;  /* 0x0000000104107547 */ /* 0x000ff6000b800000 */
[----:B--2---:R-:W-:Y:S04]  /*5fb0*/  MOV R0, UR58 ;  /* 0x0000003a00007c02 */ /* 0x004fe80008000f00 */
[----:B------:R-:W-:Y:S04]  /*5fc0*/  SHF.L.U32 R5, R0, 0x1f, RZ ;  /* 0x0000001f00057819 */ /* 0x000fe800000006ff */
[----:B------:R-:W2:Y:S02]  /*5fd0*/  SYNCS.PHASECHK.TRANS64.TRYWAIT P1, [UR24+0x78], R5 ;  /* 0x00007805ff0075a7 */ /* 0x000ea40008021118 */
[----:B--2---:R-:W-:Y:S05]  /*5fe0*/  @!P1 BRA `(.L_x_93) ;  /* 0x0000003c007c9947 */ /* 0x004fea0003800000 */
.L_x_92:
[----:B------:R-:W-:Y:S05]  /*5ff0*/  BRA.U !UP6, `(.L_x_94) ;  /* 0x000000010e387547 */ /* 0x000fea000b800000 */
[----:B------:R-:W-:Y:S01]  /*6000*/  UPLOP3.LUT UP1, UPT, UPT, UPT, UP5, 0x80, 0x8 ;  /* 0x000000000008789c */ /* 0x000fe20003f2f050 */
[----:B--2---:R-:W-:Y:S01]  /*6010*/  HFMA2 R0, -RZ, RZ, 0, 5.9604644775390625e-08 ;  /* 0x00000001ff007431 */ /* 0x004fe200000001ff */
[----:B------:R-:W2:Y:S01]  /*6020*/  LDCU.64 UR8, c[0x0][0x358] ;  /* 0x00006b00ff0877ac */ /* 0x000ea20008000a00 */
[----:B------:R-:W-:Y:S03]  /*6030*/  IMAD.MOV.U32 R84, RZ, RZ, 0x1 ;  /* 0x00000001ff547424 */ /* 0x000fe600078e00ff */
[----:B------:R-:W-:Y:S05]  /*6040*/  PLOP3.LUT P1, PT, PT, PT, UP1, 0x80, 0x8 ;  /* 0x000000000008781c */ /* 0x000fea0003f2f018 */
[----:B------:R-:W3:Y:S01]  /*6050*/  @UP1 LDCU.64 UR4, c[0x0][0xc88] ;  /* 0x00019100ff0417ac */ /* 0x000ee20008000a00 */
[----:B------:R-:W-:Y:S07]  /*6060*/  @UP1 UIMAD UR6, UR52, UR30, URZ ;  /* 0x0000001e340612a4 */ /* 0x000fee000f8e02ff */
[----:B------:R-:W-:Y:S01]  /*6070*/  @!P1 PRMT R84, R0, 0x7610, R84 ;  /* 0x0000761000549816 */ /* 0x000fe20000000054 */
[----:B---3--:R-:W-:Y:S06]  /*6080*/  @UP1 UIMAD.WIDE UR4, UR6, 0x4, UR4 ;  /* 0x00000004060418a5 */ /* 0x008fec000f8e0204 */
[----:B------:R-:W-:Y:S01]  /*6090*/  IMAD.U32 R4, RZ, RZ, UR4 ;  /* 0x00000004ff047e24 */ /* 0x000fe2000f8e00ff */
[----:B------:R-:W-:Y:S04]  /*60a0*/  MOV R5, UR5 ;  /* 0x0000000500057c02 */ /* 0x000fe80008000f00 */
[----:B------:R-:W3:Y:S01]  /*60b0*/  @!UP1 LDCU UR4, c[0x0][0xc80] ;  /* 0x00019000ff0497ac */ /* 0x000ee20008000800 */
[----:B--2--5:R4:W5:Y:S02]  /*60c0*/  @P1 LDG.E R41, desc[UR8][R4.64] ;  /* 0x0000000804291981 */ /* 0x024964000c1e1900 */
[----:B---34-:R-:W-:Y:S07]  /*60d0*/  @!P1 IMAD.U32 R41, RZ, RZ, UR4 ;  /* 0x00000004ff299e24 */ /* 0x018fee000f8e00ff */
.L_x_94:
[----:B-----5:R-:W-:Y:S01]  /*60e0*/  @!P0 FSETP.EQ.AND P2, PT, R41, RZ, PT ;  /* 0x000000ff2900820b */ /* 0x020fe20003f42000 */
[----:B------:R-:W-:Y:S01]  /*60f0*/  @!UPT UIADD3 URZ, UPT, UPT, URZ, URZ, URZ ;  /* 0x000000fffffff290 */ /* 0x000fe2000fffe0ff */
[----:B------:R-:W-:Y:S11]  /*6100*/  @!P0 BRA `(.L_x_95) ;  /* 0x0000000000148947 */ /* 0x000ff60003800000 */
[----:B------:R-:W-:Y:S02]  /*6110*/  LOP3.LUT P0, RZ, R84, 0xff, RZ, 0xc0, !PT ;  /* 0x000000ff54ff7812 */ /* 0x000fe4000780c0ff */
[----:B------:R-:W-:Y:S04]  /*6120*/  PLOP3.LUT P2, PT, PT, PT, UP1, 0x80, 0x8 ;  /* 0x000000000008781c */ /* 0x000fe80003f4f018 */
[----:B------:R-:W-:Y:S07]  /*6130*/  PLOP3.LUT P2, PT, P2, PT, PT, 0x8, 0x80 ;  /* 0x000000000080781c */ /* 0x000fee000174e170 */
[----:B------:R-:W-:Y:S11]  /*6140*/  @P0 FSETP.EQ.AND P2, PT, R41, RZ, PT ;  /* 0x000000ff2900020b */ /* 0x000ff60003f42000 */
[----:B------:R-:W-:Y:S02]  /*6150*/  @!UPT UIADD3 URZ, UPT, UPT, URZ, URZ, URZ ;  /* 0x000000fffffff290 */ /* 0x000fe4000fffe0ff */
.L_x_95:
[----:B------:R-:W-:Y:S01]  /*6160*/  ULEA UR4, UR25, UR24, 0x3 ;  /* 0x0000001819047291 */ /* 0x000fe2000f8e18ff */
[----:B--2---:R-:W-:Y:S02]  /*6170*/  SHF.L.U32 R5, R11, 0x1f, RZ ;  /* 0x0000001f0b057819 */ /* 0x004fe400000006ff */
[----:B------:R-:W-:Y:S04]  /*6180*/  ELECT P1, URZ, PT ;  /* 0x0000000000ff782f */ /* 0x000fe80003820000 */
[----:B------:R-:W-:Y:S02]  /*6190*/  PLOP3.LUT P1, PT, P2, P1, PT, 0xf2, 0x2f ;  /* 0x00000000002f781c */ /* 0x000fe40001723e72 */
[----:B------:R-:W2:Y:S02]  /*61a0*/  SYNCS.PHASECHK.TRANS64.TRYWAIT P0, [UR4+0x58], R5 ;  /* 0x00005805ff0075a7 */ /* 0x000ea40008001104 */
[----:B--2---:R-:W-:Y:S09]  /*61b0*/  @!P0 BRA `(.L_x_96) ;  /* 0x0000003c00208947 */ /* 0x004ff20003800000 */
.L_x_166:
[----:B------:R-:W-:Y:S01]  /*61c0*/  VOTEU.ALL UP0, P1 ;  /* 0x0000000000ff7886 */ /* 0x000fe20000800000 */
[----:B------:R-:W-:Y:S01]  /*61d0*/  @!P1 IADD3 R4, P0, PT, R12, 0x980, RZ ;  /* 0x000009800c049810 */ /* 0x000fe20007f1e0ff */
[----:B------:R-:W-:Y:S01]  /*61e0*/  UIADD3 UR9, UPT, UPT, UR4, 0x40, URZ ;  /* 0x0000004004097890 */ /* 0x000fe2000fffe0ff */
[----:B------:R-:W-:Y:S01]  /*61f0*/  R2UR UR21, R88 ;  /* 0x00000000581572ca */ /* 0x000fe200000e0000 */
[----:B------:R-:W-:Y:S01]  /*6200*/  UMOV UR22, 0x0 ;  /* 0x0000000000167882 */ /* 0x000fe20000000000 */
[----:B------:R-:W-:Y:S01]  /*6210*/  @!UP0 ULEA UR5, UR25, UR24, 0xd ;  /* 0x0000001819058291 */ /* 0x000fe2000f8e68ff */
[----:B------:R-:W-:Y:S01]  /*6220*/  @!P1 IMAD.X R2, RZ, RZ, R13, P0 ;  /* 0x000000ffff029224 */ /* 0x000fe200000e060d */
[----:B------:R-:W-:Y:S01]  /*6230*/  @!P1 R2UR UR7, R4 ;  /* 0x00000000040792ca */ /* 0x000fe200000e0000 */
[----:B------:R-:W-:Y:S01]  /*6240*/  UMOV UR23, 0x10000000 ;  /* 0x1000000000177882 */ /* 0x000fe20000000000 */
[----:B------:R-:W-:Y:S01]  /*6250*/  @!UP0 UIADD3 UR8, UPT, UPT, UR5, 0x200, URZ ;  /* 0x0000020005088890 */ /* 0x000fe2000fffe0ff */
[----:B------:R-:W-:Y:S01]  /*6260*/  VIADD R10, R10, 0x1 ;  /* 0x000000010a0a7836 */ /* 0x000fe20000000000 */
[----:B------:R-:W-:Y:S01]  /*6270*/  UIADD3 UR5, UPT, UPT, UR25, 0x1, URZ ;  /* 0x0000000119057890 */ /* 0x000fe2000fffe0ff */
[----:B------:R-:W-:Y:S03]  /*6280*/  UMOV UR12, UR52 ;  /* 0x00000034000c7c82 */ /* 0x000fe60008000000 */
[----:B------:R-:W-:Y:S04]  /*6290*/  UISETP.NE.AND UP0, UPT, UR5, 0x3, UPT ;  /* 0x000000030500788c */ /* 0x000fe8000bf05270 */
[----:B------:R-:W-:Y:S01]  /*62a0*/  USEL UR6, UR5, URZ, UP0 ;  /* 0x000000ff05067287 */ /* 0x000fe20008000000 */
[----:B------:R-:W-:Y:S01]  /*62b0*/  @!P1 R2UR UR5, R2 ;  /* 0x00000000020592ca */ /* 0x000fe200000e0000 */
[----:B------:R-:W-:Y:S01]  /*62c0*/  IMAD.U32 R4, RZ, RZ, UR7 ;  /* 0x00000007ff047e24 */ /* 0x000fe2000f8e00ff */
[----:B------:R-:W-:Y:S01]  /*62d0*/  USEL UR20, URZ, 0x1, UP0 ;  /* 0x00000001ff147887 */ /* 0x000fe20008000000 */
[----:B------:R-:W-:Y:S01]  /*62e0*/  @!P1 IMAD.MOV.U32 R2, RZ, RZ, 0x2000 ;  /* 0x00002000ff029424 */ /* 0x000fe200078e00ff */
[----:B------:R-:W-:Y:S01]  /*62f0*/  VOTEU.ALL UP0, P1 ;  /* 0x0000000000ff7886 */ /* 0x000fe20000800000 */
[----:B------:R-:W-:Y:S01]  /*6300*/  UPRMT UR7, UR21, 0x654, UR9 ;  /* 0x0000065415077896 */ /* 0x000fe20008000009 */
[----:B------:R-:W-:Y:S02]  /*6310*/  @!P1 R2UR UR18, R4 ;  /* 0x00000000041292ca */ /* 0x000fe400000e0000 */
[----:B------:R-:W-:Y:S04]  /*6320*/  LOP3.LUT R11, R11, UR20, RZ, 0x3c, !PT ;  /* 0x000000140b0b7c12 */ /* 0x000fe8000f8e3cff */
[----:B--2---:R-:W-:Y:S01]  /*6330*/  SHF.L.U32 R0, R11, 0x1f, RZ ;  /* 0x0000001f0b007819 */ /* 0x004fe200000006ff */
[----:B------:R-:W-:Y:S01]  /*6340*/  IMAD.U32 R5, RZ, RZ, UR5 ;  /* 0x00000005ff057e24 */ /* 0x000fe2000f8e00ff */
[----:B------:R-:W-:Y:S04]  /*6350*/  ULEA UR5, UR6, UR24, 0x3 ;  /* 0x0000001806057291 */ /* 0x000fe8000f8e18ff */
[----:B------:R-:W-:Y:S11]  /*6360*/  @!P1 R2UR UR19, R5 ;  /* 0x00000000051392ca */ /* 0x000ff600000e0000 */
[----:B------:R-:W-:Y:S02]  /*6370*/  @!UPT UIADD3 URZ, UPT, UPT, URZ, URZ, URZ ;  /* 0x000000fffffff290 */ /* 0x000fe4000fffe0ff */
[----:B------:R2:W-:Y:S01]  /*6380*/  @!UP0 UTMALDG.3D [UR8], [UR18], desc[UR22] ;  /* 0x00001608120085b4 */ /* 0x0005e20008011000 */
[----:B------:R2:W-:Y:S01]  /*6390*/  @!P1 SYNCS.ARRIVE.TRANS64.RED.A0TR RZ, [UR4+0x40], R2 ;  /* 0x00004002ffff99a7 */ /* 0x0005e20008300404 */
[----:B------:R-:W-:Y:S01]  /*63a0*/  SYNCS.ARRIVE.TRANS64.RED.A1T0 RZ, [UR7], RZ ;  /* 0x000000ffffff79a7 */ /* 0x000fe20008100407 */
[----:B------:R-:W3:Y:S02]  /*63b0*/  SYNCS.PHASECHK.TRANS64.TRYWAIT P0, [UR5+0x58], R0 ;  /* 0x00005800ff0075a7 */ /* 0x000ee40008001105 */
[----:B--23--:R-:W-:Y:S05]  /*63c0*/  @!P0 BRA `(.L_x_97) ;  /* 0x0000003800b48947 */ /* 0x00cfea0003800000 */
.L_x_168:
[----:B------:R-:W-:Y:S01]  /*63d0*/  UIADD3 UR9, UPT, UPT, UR5, 0x40, URZ ;  /* 0x0000004005097890 */ /* 0x000fe2000fffe0ff */
[----:B------:R-:W-:Y:S01]  /*63e0*/  R2UR UR23, R88 ;  /* 0x00000000581772ca */ /* 0x000fe200000e0000 */
[----:B------:R-:W-:Y:S01]  /*63f0*/  UPLOP3.LUT UP4, UPT, UPT, UPT, UPT, 0x80, 0x8 ;  /* 0x000000000008789c */ /* 0x000fe20003f8f070 */
[----:B------:R-:W-:Y:S01]  /*6400*/  @!P1 IADD3 R2, P0, PT, R12, 0x980, RZ ;  /* 0x000009800c029810 */ /* 0x000fe20007f1e0ff */
[----:B------:R-:W-:Y:S01]  /*6410*/  UMOV UR20, 0x0 ;  /* 0x0000000000147882 */ /* 0x000fe20000000000 */
[----:B------:R-:W-:Y:S01]  /*6420*/  UMOV UR21, 0x10000000 ;  /* 0x1000000000157882 */ /* 0x000fe20000000000 */
[----:B------:R-:W-:Y:S01]  /*6430*/  UMOV UR12, UR52 ;  /* 0x00000034000c7c82 */ /* 0x000fe20008000000 */
[----:B------:R-:W-:Y:S01]  /*6440*/  VOTEU.ALL UP0, P1 ;  /* 0x0000000000ff7886 */ /* 0x000fe20000800000 */
[----:B--2---:R-:W-:Y:S01]  /*6450*/  @!P1 IMAD.X R0, RZ, RZ, R13, P0 ;  /* 0x000000ffff009224 */ /* 0x004fe200000e060d */
[----:B------:R-:W-:Y:S01]  /*6460*/  R2UR UR22, R86 ;  /* 0x00000000561672ca */ /* 0x000fe200000e0000 */
[----:B------:R-:W-:Y:S01]  /*6470*/  UMOV UR52, UR27 ;  /* 0x0000001b00347c82 */ /* 0x000fe20008000000 */
[----:B------:R-:W-:Y:S01]  /*6480*/  R2UR UR19, R87 ;  /* 0x00000000571372ca */ /* 0x000fe200000e0000 */
[----:B------:R-:W-:Y:S01]  /*6490*/  @!UP0 ULEA UR4, UR6, UR24, 0xd ;  /* 0x0000001806048291 */ /* 0x000fe2000f8e68ff */
[C---:B------:R-:W-:Y:S01]  /*64a0*/  ISETP.NE.AND P0, PT, R10.reuse, 0x2, PT ;  /* 0x000000020a00780c */ /* 0x040fe20003f05270 */
[----:B------:R-:W-:Y:S02]  /*64b0*/  @!UP0 UIADD3 UR10, UPT, UPT, UR10, 0x20, URZ ;  /* 0x000000200a0a8890 */ /* 0x000fe4000fffe0ff */
[----:B------:R-:W-:Y:S01]  /*64c0*/  @!UP0 UIADD3 UR8, UPT, UPT, UR4, 0x200, URZ ;  /* 0x0000020004088890 */ /* 0x000fe2000fffe0ff */
[----:B------:R-:W-:Y:S01]  /*64d0*/  SEL R10, R10, RZ, P0 ;  /* 0x000000ff0a0a7207 */ /* 0x000fe20000000000 */
[----:B------:R-:W-:Y:S01]  /*64e0*/  UIADD3 UR4, UPT, UPT, UR6, 0x1, URZ ;  /* 0x0000000106047890 */ /* 0x000fe2000fffe0ff */
[----:B------:R-:W-:Y:S03]  /*64f0*/  @!P1 R2UR UR6, R2 ;  /* 0x00000000020692ca */ /* 0x000fe600000e0000 */
[----:B------:R-:W-:Y:S02]  /*6500*/  UISETP.NE.AND UP0, UPT, UR4, 0x3, UPT ;  /* 0x000000030400788c */ /* 0x000fe4000bf05270 */
[----:B------:R-:W-:Y:S02]  /*6510*/  UIADD3 UR28, UPT, UPT, UR13, UR22, URZ ;  /* 0x000000160d1c7290 */ /* 0x000fe4000fffe0ff */
[----:B------:R-:W-:Y:S01]  /*6520*/  USEL UR25, UR4, URZ, UP0 ;  /* 0x000000ff04197287 */ /* 0x000fe20008000000 */
[----:B------:R-:W-:Y:S01]  /*6530*/  @!P1 R2UR UR4, R0 ;  /* 0x00000000000492ca */ /* 0x000fe200000e0000 */
[----:B------:R-:W-:Y:S01]  /*6540*/  USEL UR18, URZ, 0x1, UP0 ;  /* 0x00000001ff127887 */ /* 0x000fe20008000000 */
[----:B------:R-:W-:Y:S01]  /*6550*/  SEL R0, RZ, 0x1, P0 ;  /* 0x00000001ff007807 */ /* 0x000fe20000000000 */
[----:B------:R-:W-:Y:S01]  /*6560*/  VOTEU.ALL UP0, P1 ;  /* 0x0000000000ff7886 */ /* 0x000fe20000800000 */
[----:B------:R-:W-:Y:S01]  /*6570*/  UIADD3 UR26, UPT, UPT, UR14, UR19, URZ ;  /* 0x000000130e1a7290 */ /* 0x000fe2000fffe0ff */
[----:B------:R-:W-:Y:S01]  /*6580*/  IMAD.U32 R4, RZ, RZ, UR6 ;  /* 0x00000006ff047e24 */ /* 0x000fe2000f8e00ff */
[----:B------:R-:W-:Y:S02]  /*6590*/  LOP3.LUT R9, R9, R0, RZ, 0x3c, !PT ;  /* 0x0000000009097212 */ /* 0x000fe400078e3cff */
[----:B------:R-:W-:Y:S02]  /*65a0*/  LOP3.LUT R11, R11, UR18, RZ, 0x3c, !PT ;  /* 0x000000120b0b7c12 */ /* 0x000fe4000f8e3cff */
[----:B------:R-:W-:Y:S03]  /*65b0*/  @!P1 R2UR UR6, R4 ;  /* 0x00000000040692ca */ /* 0x000fe600000e0000 */
[----:B------:R-:W-:Y:S01]  /*65c0*/  IMAD.U32 R5, RZ, RZ, UR4 ;  /* 0x00000004ff057e24 */ /* 0x000fe2000f8e00ff */
[----:B------:R-:W-:Y:S04]  /*65d0*/  UPRMT UR4, UR23, 0x654, UR9 ;  /* 0x0000065417047896 */ /* 0x000fe80008000009 */
[----:B------:R-:W-:Y:S11]  /*65e0*/  @!P1 R2UR UR7, R5 ;  /* 0x00000000050792ca */ /* 0x000ff600000e0000 */
[----:B------:R-:W-:Y:S02]  /*65f0*/  @!UPT UIADD3 URZ, UPT, UPT, URZ, URZ, URZ ;  /* 0x000000fffffff290 */ /* 0x000fe4000fffe0ff */
[----:B------:R2:W-:Y:S01]  /*6600*/  @!UP0 UTMALDG.3D [UR8], [UR6], desc[UR20] ;  /* 0x00001408060085b4 */ /* 0x0005e20008011000 */
[----:B------:R2:W-:Y:S01]  /*6610*/  @!P1 SYNCS.ARRIVE.TRANS64.RED.A0TR RZ, [UR5+0x40], R3 ;  /* 0x00004003ffff99a7 */ /* 0x0005e20008300405 */
[----:B------:R-:W-:Y:S01]  /*6620*/  SYNCS.ARRIVE.TRANS64.RED.A1T0 RZ, [UR4], RZ ;  /* 0x000000ffffff79a7 */ /* 0x000fe20008100404 */
[----:B------:R-:W-:Y:S05]  /*6630*/  BRA.U UP2, `(.L_x_98) ;  /* 0xfffffff102c87547 */ /* 0x000fea000b83ffff */
[----:B------:R-:W-:Y:S01]  /*6640*/  UIADD3 UR24, UPT, UPT, UR24, 0x58, URZ ;  /* 0x0000005818187890 */ /* 0x000fe2000fffe0ff */
[----:B--2---:R-:W-:-:S03]  /*6650*/  SHF.L.U32 R3, R11, 0x1f, RZ ;  /* 0x0000001f0b037819 */ /* 0x004fc600000006ff */
[----:B------:R-:W-:-:S09]  /*6660*/  ULEA UR4, UR25, UR24, 0x3 ;  /* 0x0000001819047291 */ /* 0x000fd2000f8e18ff */
[----:B------:R-:W2:Y:S02]  /*6670*/  SYNCS.PHASECHK.TRANS64.TRYWAIT P0, [UR4], R3 ;  /* 0x00000003ff0075a7 */ /* 0x000ea40008001104 */
[----:B--2---:R-:W-:Y:S05]  /*6680*/  @!P0 BRA `(.L_x_99) ;  /* 0x00000038001c8947 */ /* 0x004fea0003800000 */
.L_x_170:
[----:B------:R-:W-:-:S04]  /*6690*/  UIADD3 UR4, UPT, UPT, UR25, 0x1, URZ ;  /* 0x0000000119047890 */ /* 0x000fc8000fffe0ff */
[----:B------:R-:W-:-:S04]  /*66a0*/  UISETP.NE.AND UP0, UPT, UR4, 0x3, UPT ;  /* 0x000000030400788c */ /* 0x000fc8000bf05270 */
[----:B------:R-:W-:Y:S02]  /*66b0*/  USEL UR6, URZ, 0x1, UP0 ;  /* 0x00000001ff067887 */ /* 0x000fe40008000000 */
[----:B------:R-:W-:-:S04]  /*66c0*/  USEL UR4, UR4, URZ, UP0 ;  /* 0x000000ff04047287 */ /* 0x000fc80008000000 */
[----:B------:R-:W-:Y:S01]  /*66d0*/  ULEA UR5, UR4, UR24, 0x3 ;  /* 0x0000001804057291 */ /* 0x000fe2000f8e18ff */
[----:B------:R-:W-:-:S04]  /*66e0*/  LOP3.LUT R11, R11, UR6, RZ, 0x3c, !PT ;  /* 0x000000060b0b7c12 */ /* 0x000fc8000f8e3cff */
[----:B--2---:R-:W-:-:S04]  /*66f0*/  SHF.L.U32 R3, R11, 0x1f, RZ ;  /* 0x0000001f0b037819 */ /* 0x004fc800000006ff */
[----:B------:R-:W2:Y:S02]  /*6700*/  SYNCS.PHASECHK.TRANS64.TRYWAIT P0, [UR5], R3 ;  /* 0x00000003ff0075a7 */ /* 0x000ea40008001105 */
[----:B--2---:R-:W-:Y:S05]  /*6710*/  @!P0 BRA `(.L_x_100) ;  /* 0x0000003800108947 */ /* 0x004fea0003800000 */
.L_x_172:
[----:B------:R-:W-:-:S04]  /*6720*/  UIADD3 UR4, UPT, UPT, UR4, 0x1, URZ ;  /* 0x0000000104047890 */ /* 0x000fc8000fffe0ff */
[----:B------:R-:W-:-:S04]  /*6730*/  UISETP.NE.AND UP0, UPT, UR4, 0x3, UPT ;  /* 0x000000030400788c */ /* 0x000fc8000bf05270 */
[----:B------:R-:W-:Y:S02]  /*6740*/  USEL UR5, URZ, 0x1, UP0 ;  /* 0x00000001ff057887 */ /* 0x000fe40008000000 */
[----:B------:R-:W-:-:S04]  /*6750*/  USEL UR4, UR4, URZ, UP0 ;  /* 0x000000ff04047287 */ /* 0x000fc80008000000 */
[----:B------:R-:W-:Y:S01]  /*6760*/  ULEA UR4, UR4, UR24, 0x3 ;  /* 0x0000001804047291 */ /* 0x000fe2000f8e18ff */
[----:B--2---:R-:W-:-:S04]  /*6770*/  LOP3.LUT R3, R11, UR5, RZ, 0x3c, !PT ;  /* 0x000000050b037c12 */ /* 0x004fc8000f8e3cff */
[----:B------:R-:W-:Y:S01]  /*6780*/  SHF.L.U32 R3, R3, 0x1f, RZ ;  /* 0x0000001f03037819 */ /* 0x000fe200000006ff */
[----:B------:R-:W-:-:S07]  /*6790*/  IMAD.U32 R0, RZ, RZ, UR4 ;  /* 0x00000004ff007e24 */ /* 0x000fce000f8e00ff */
.L_x_101:
[----:B--2---:R2:W3:Y:S02]  /*67a0*/  SYNCS.PHASECHK.TRANS64.TRYWAIT P0, [R0+URZ], R3 ;  /* 0x00000003000075a7 */ /* 0x0044e400080011ff */
[----:B---3--:R-:W-:Y:S05]  /*67b0*/  @!P0 NANOSLEEP.SYNCS 0x989680 ;  /* 0x009896800000895d */ /* 0x008fea0003900000 */
[----:B------:R-:W3:Y:S02]  /*67c0*/  @!P0 SYNCS.PHASECHK.TRANS64 P0, [R0+URZ], R3 ;  /* 0x00000003000085a7 */ /* 0x000ee400080010ff */
[----:B-1-3--:R-:W-:Y:S05]  /*67d0*/  @P0 EXIT ;  /* 0x000000000000094d */ /* 0x00afea0003800000 */
[----:B------:R-:W-:Y:S05]  /*67e0*/  BRA `(.L_x_101) ;  /* 0xfffffffc00ec7947 */ /* 0x000fea000383ffff */
.L_x_89:
[----:B------:R-:W-:-:S06]  /*67f0*/  UISETP.GE.AND UP0, UPT, UR18, 0x4, UPT ;  /* 0x000000041200788c */ /* 0x000fcc000bf06270 */
[----:B------:R-:W-:-:S13]  /*6800*/  PLOP3.LUT P0, PT, PT, PT, UP0, 0x80, 0x8 ;  /* 0x000000000008781c */ /* 0x000fda0003f0f008 */
[----:B-1----:R-:W-:Y:S05]  /*6810*/  @!P0 EXIT ;  /* 0x000000000000894d */ /* 0x002fea0003800000 */
[----:B------:R-:W-:Y:S01]  /*6820*/  BAR.SYNC.DEFER_BLOCKING 0x6, 0xa0 ;  /* 0x0182800000007b1d */ /* 0x000fe20000010000 */
[----:B------:R-:W-:Y:S01]  /*6830*/  R2UR UR4, R88 ;  /* 0x00000000580472ca */ /* 0x000fe200000e0000 */
[C---:B------:R-:W-:Y:S01]  /*6840*/  IMAD.SHL.U32 R3, R93.reuse, 0x20, RZ ;  /* 0x000000205d037824 */ /* 0x040fe200078e00ff */
[C---:B------:R-:W-:Y:S01]  /*6850*/  LOP3.LUT R94, R93.reuse, 0x2, RZ, 0xc0, !PT ;  /* 0x000000025d5e7812 */ /* 0x040fe200078ec0ff */
[C---:B------:R-:W-:Y:S01]  /*6860*/  IMAD.SHL.U32 R98, R93.reuse, 0x4, RZ ;  /* 0x000000045d627824 */ /* 0x040fe200078e00ff */
[----:B------:R-:W-:Y:S01]  /*6870*/  LOP3.LUT R99, R93, 0x60, RZ, 0xc0, !PT ;  /* 0x000000605d637812 */ /* 0x000fe200078ec0ff */
[----:B------:R-:W-:Y:S02]  /*6880*/  UMOV UR46, 0x400 ;  /* 0x00000400002e7882 */ /* 0x000fe40000000000 */
[----:B------:R-:W1:Y:S01]  /*6890*/  LDC.64 R78, c[0x0][0xcb0] ;  /* 0x00032c00ff4e7b82 */ /* 0x000e620000000a00 */
[----:B------:R-:W-:Y:S01]  /*68a0*/  LOP3.LUT R5, R3, 0xc0, RZ, 0xc0, !PT ;  /* 0x000000c003057812 */ /* 0x000fe200078ec0ff */
[C---:B------:R-:W-:Y:S01]  /*68b0*/  IMAD.U32 R37, R93.reuse, 0x10000, RZ ;  /* 0x000100005d257824 */ /* 0x040fe200078e00ff */
[----:B------:R-:W-:Y:S01]  /*68c0*/  LOP3.LUT R93, R93, 0x4, RZ, 0xc0, !PT ;  /* 0x000000045d5d7812 */ /* 0x000fe200078ec0ff */
[----:B------:R-:W-:Y:S01]  /*68d0*/  HFMA2 R92, -RZ, RZ, 0, 0 ;  /* 0x00000000ff5c7431 */ /* 0x000fe200000001ff */
[----:B------:R-:W-:Y:S01]  /*68e0*/  LOP3.LUT R98, R5, 0x18, R98, 0xf8, !PT ;  /* 0x0000001805627812 */ /* 0x000fe200078ef862 */
[----:B------:R-:W-:Y:S01]  /*68f0*/  IMAD.MOV.U32 R36, RZ, RZ, RZ ;  /* 0x000000ffff247224 */ /* 0x000fe200078e00ff */
[----:B------:R-:W-:Y:S01]  /*6900*/  ULEA UR46, UR4, UR46, 0x18 ;  /* 0x0000002e042e7291 */ /* 0x000fe2000f8ec0ff */
[----:B------:R-:W2:Y:S01]  /*6910*/  LDC.64 R76, c[0x0][0xca8] ;  /* 0x00032a00ff4c7b82 */ /* 0x000ea20000000a00 */
[----:B------:R-:W3:Y:S01]  /*6920*/  LDCU.64 UR4, c[0x0][0xc90] ;  /* 0x00019200ff0477ac */ /* 0x000ee20008000a00 */
[----:B------:R-:W-:Y:S01]  /*6930*/  LOP3.LUT R37, R37, 0x600000, RZ, 0xc0, !PT ;  /* 0x0060000025257812 */ /* 0x000fe200078ec0ff */
[----:B------:R-:W-:Y:S01]  /*6940*/  IMAD.MOV.U32 R96, RZ, RZ, RZ ;  /* 0x000000ffff607224 */ /* 0x000fe200078e00ff */
[C---:B------:R-:W-:Y:S01]  /*6950*/  IADD3 R97, PT, PT, -R93.reuse, 0x2, RZ ;  /* 0x000000025d617810 */ /* 0x040fe20007ffe1ff */
[----:B------:R-:W-:Y:S01]  /*6960*/  IMAD.MOV.U32 R95, RZ, RZ, RZ ;  /* 0x000000ffff5f7224 */ /* 0x000fe200078e00ff */
[----:B------:R-:W-:Y:S01]  /*6970*/  LOP3.LUT R98, R98, 0xf20, R3, 0xf8, !PT ;  /* 0x00000f2062627812 */ /* 0x000fe200078ef803 */
[----:B------:R-:W-:Y:S01]  /*6980*/  IMAD.MOV R94, RZ, RZ, -R94 ;  /* 0x000000ffff5e7224 */ /* 0x000fe200078e0a5e */
[----:B------:R-:W-:Y:S01]  /*6990*/  IADD3 R93, PT, PT, -R93, RZ, RZ ;  /* 0x000000ff5d5d7210 */ /* 0x000fe20007ffe1ff */
[----:B------:R-:W4:Y:S01]  /*69a0*/  LDS R0, [UR46+0x110] ;  /* 0x0001102eff007984 */ /* 0x000f220008000800 */
[----:B------:R-:W-:Y:S01]  /*69b0*/  IMAD.SHL.U32 R97, R97, 0x10, RZ ;  /* 0x0000001061617824 */ /* 0x000fe200078e00ff */
[----:B------:R-:W1:Y:S01]  /*69c0*/  LDCU UR62, c[0x0][0x370] ;  /* 0x00006e00ff3e77ac */ /* 0x000e620008000800 */
[----:B------:R-:W-:Y:S01]  /*69d0*/  UMOV UR54, 0x1 ;  /* 0x0000000100367882 */ /* 0x000fe20000000000 */
[----:B------:R-:W-:Y:S01]  /*69e0*/  UMOV UR45, URZ ;  /* 0x000000ff002d7c82 */ /* 0x000fe20008000000 */
[----:B------:R-:W1:Y:S01]  /*69f0*/  LDCU UR42, c[0x0][0xf0c] ;  /* 0x0001e180ff2a77ac */ /* 0x000e620008000800 */
[----:B---3--:R-:W-:Y:S01]  /*6a00*/  MOV R101, UR4 ;  /* 0x0000000400657c02 */ /* 0x008fe20008000f00 */
[----:B------:R-:W-:Y:S01]  /*6a10*/  IMAD.U32 R100, RZ, RZ, UR5 ;  /* 0x00000005ff647e24 */ /* 0x000fe2000f8e00ff */
[----:B------:R-:W-:Y:S01]  /*6a20*/  UIADD3 UR4, UPT, UPT, UR46, 0x200, URZ ;  /* 0x000002002e047890 */ /* 0x000fe2000fffe0ff */
[----:B------:R-:W3:Y:S05]  /*6a30*/  LDCU UR38, c[0x0][0xf30] ;  /* 0x0001e600ff2677ac */ /* 0x000eea0008000800 */
[----:B------:R-:W-:Y:S01]  /*6a40*/  IMAD.U32 R102, RZ, RZ, UR4 ;  /* 0x00000004ff667e24 */ /* 0x000fe2000f8e00ff */
[----:B------:R-:W-:Y:S01]  /*6a50*/  LEA R98, R98, UR4, 0x1 ;  /* 0x0000000462627c11 */ /* 0x000fe2000f8e08ff */
[----:B------:R-:W1:Y:S01]  /*6a60*/  LDCU.64 UR60, c[0x0][0xc88] ;  /* 0x00019100ff3c77ac */ /* 0x000e620008000a00 */
[----:B------:R-:W1:Y:S01]  /*6a70*/  LDCU.64 UR40, c[0x0][0xf28] ;  /* 0x0001e500ff2877ac */ /* 0x000e620008000a00 */
[----:B------:R-:W1:Y:S01]  /*6a80*/  LDCU.128 UR56, c[0x0][0xf10] ;  /* 0x0001e200ff3877ac */ /* 0x000e620008000c00 */
[----:B------:R-:W1:Y:S01]  /*6a90*/  LDCU UR55, c[0x0][0x374] ;  /* 0x00006e80ff3777ac */ /* 0x000e620008000800 */
[----:B------:R-:W-:Y:S01]  /*6aa0*/  UMOV UR53, URZ ;  /* 0x000000ff00357c82 */ /* 0x000fe20008000000 */
[----:B------:R-:W-:Y:S01]  /*6ab0*/  UMOV UR47, URZ ;  /* 0x000000ff002f7c82 */ /* 0x000fe20008000000 */
[----:B--234-:R-:W-:-:S07]  /*6ac0*/  IMAD.IADD R37, R0, 0x1, R37 ;  /* 0x0000000100257824 */ /* 0x01cfce00078e0225 */
.L_x_132:
[C---:B------:R-:W-:Y:S02]  /*6ad0*/  LEA R3, R92.reuse, UR46, 0x3 ;  /* 0x0000002e5c037c11 */ /* 0x040fe4000f8e18ff */
[----:B------:R-:W-:Y:S02]  /*6ae0*/  SHF.L.U32 R0, R95, 0x1f, RZ ;  /* 0x0000001f5f007819 */ /* 0x000fe400000006ff */
[----:B------:R-:W-:Y:S02]  /*6af0*/  LEA R5, R92, UR46, 0x4 ;  /* 0x0000002e5c057c11 */ /* 0x000fe4000f8e20ff */
[----:B------:R-:W2:Y:S02]  /*6b00*/  SYNCS.PHASECHK.TRANS64.TRYWAIT P0, [R3+URZ+0x80], R0 ;  /* 0x00008000030075a7 */ /* 0x000ea400080011ff */
[----:B-12---:R-:W-:Y:S05]  /*6b10*/  @!P0 BRA `(.L_x_102) ;  /* 0x0000003400288947 */ /* 0x006fea0003800000 */
.L_x_173:
[----:B------:R-:W3:Y:S01]  /*6b20*/  LDS.128 R4, [R5+0xf0] ;  /* 0x0000f00005047984 */ /* 0x000ee20000000c00 */
[----:B------:R-:W-:Y:S01]  /*6b30*/  UISETP.GE.AND UP0, UPT, UR39, 0x1, UPT ;  /* 0x000000012700788c */ /* 0x000fe2000bf06270 */
[----:B------:R-:W-:Y:S01]  /*6b40*/  @!PT LDS RZ, [RZ] ;  /* 0x00000000fffff984 */ /* 0x000fe20000000800 */
[----:B------:R-:W-:Y:S01]  /*6b50*/  @!PT LDS RZ, [RZ] ;  /* 0x00000000fffff984 */ /* 0x000fe20000000800 */
[----:B------:R-:W-:Y:S01]  /*6b60*/  @!PT LDS RZ, [RZ] ;  /* 0x00000000fffff984 */ /* 0x000fe20000000800 */
[----:B------:R-:W-:Y:S01]  /*6b70*/  @!PT LDS RZ, [RZ] ;  /* 0x00000000fffff984 */ /* 0x000fe20000000800 */
[----:B------:R4:W-:Y:S06]  /*6b80*/  MEMBAR.ALL.CTA ;  /* 0x0000000000007992 */ /* 0x0009ec0000008000 */
[----:B----4-:R-:W4:Y:S01]  /*6b90*/  FENCE.VIEW.ASYNC.S ;  /* 0x00000000000073c6 */ /* 0x010f220000000000 */
[----:B---3--:R-:W-:Y:S11]  /*6ba0*/  LOP3.LUT P0, RZ, R6, 0x1, RZ, 0xc0, !PT ;  /* 0x0000000106ff7812 */ /* 0x008ff6000780c0ff */
[----:B------:R-:W-:Y:S02]  /*6bb0*/  @!UPT UIADD3 URZ, UPT, UPT, URZ, URZ, URZ ;  /* 0x000000fffffff290 */ /* 0x000fe4000fffe0ff */
[----:B----4-:R-:W-:Y:S01]  /*6bc0*/  VOTEU.ANY UP1, P0 ;  /* 0x0000000000ff7886 */ /* 0x010fe20000020100 */
[----:B------:R-:W-:Y:S01]  /*6bd0*/  PLOP3.LUT P0, PT, PT, PT, UP1, 0x80, 0x8 ;  /* 0x000000000008781c */ /* 0x000fe20003f0f018 */
[----:B------:R-:W-:Y:S06]  /*6be0*/  UP2UR UR4, UPR, URZ, 0x2 ;  /* 0x00000002ff047883 */ /* 0x000fec0008000000 */
[----:B------:R-:W-:Y:S06]  /*6bf0*/  IMAD.U32 R103, RZ, RZ, UR4 ;  /* 0x00000004ff677e24 */ /* 0x000fec000f8e00ff */
[----:B--2---:R-:W-:Y:S02]  /*6c00*/  @P0 SHF.R.U32.HI R0, RZ, 0x10, R5 ;  /* 0x00000010ff000819 */ /* 0x004fe40000011605 */
        /* <DEDUP_REMOVED lines=12> */
[----:B------:R-:W3:Y:S01]  /*6cd0*/  LDCU UR12, c[0x0][0xf20] ;  /* 0x0001e400ff0c77ac */ /* 0x000ee20008000800 */
[----:B-1----:R-:W-:Y:S02]  /*6ce0*/  UIMAD.WIDE.U32 UR4, UR55, UR59, URZ ;  /* 0x0000003b370472a5 */ /* 0x002fe4000f8e00ff */
[----:B------:R-:W-:Y:S02]  /*6cf0*/  UIMAD.WIDE.U32 UR6, UR62, UR56, URZ ;  /* 0x000000383e0672a5 */ /* 0x000fe4000f8e00ff */
[----:B------:R-:W-:Y:S02]  /*6d00*/  UISETP.NE.AND UP0, UPT, UR58, 0x1, UPT ;  /* 0x000000013a00788c */ /* 0x000fe4000bf05270 */
[----:B------:R-:W-:Y:S02]  /*6d10*/  UIMAD.WIDE.U32 UR8, UR36, UR59, URZ ;  /* 0x0000003b240872a5 */ /* 0x000fe4000f8e00ff */
[----:B------:R-:W-:Y:S02]  /*6d20*/  UIMAD.WIDE.U32 UR10, UR37, UR56, URZ ;  /* 0x00000038250a72a5 */ /* 0x000fe4000f8e00ff */
[----:B------:R-:W-:Y:S02]  /*6d30*/  UISETP.NE.AND UP1, UPT, UR42, 0x1, UPT ;  /* 0x000000012a00788c */ /* 0x000fe4000bf25270 */
[----:B------:R-:W-:Y:S01]  /*6d40*/  UISETP.NE.AND UP2, UPT, UR39, 0x1, UPT ;  /* 0x000000012700788c */ /* 0x000fe2000bf45270 */
[----:B------:R-:W-:Y:S02]  /*6d50*/  UMOV UR4, UR5 ;  /* 0x0000000500047c82 */ /* 0x000fe40008000000 */
[----:B---3--:R-:W-:Y:S03]  /*6d60*/  USHF.R.U32.HI UR5, URZ, UR12, UR4 ;  /* 0x0000000cff057299 */ /* 0x008fe60008011604 */
[----:B------:R-:W-:Y:S02]  /*6d70*/  UMOV UR4, UR7 ;  /* 0x0000000700047c82 */ /* 0x000fe40008000000 */
[----:B------:R-:W-:Y:S02]  /*6d80*/  USHF.R.U32.HI UR7, URZ, UR57, UR4 ;  /* 0x00000039ff077299 */ /* 0x000fe40008011604 */
[----:B------:R-:W-:Y:S02]  /*6d90*/  USEL UR4, UR55, UR5, !UP0 ;  /* 0x0000000537047287 */ /* 0x000fe4000c000000 */
[----:B------:R-:W-:Y:S01]  /*6da0*/  USEL UR7, UR62, UR7, !UP1 ;  /* 0x000000073e077287 */ /* 0x000fe2000c800000 */
[----:B------:R-:W-:Y:S01]  /*6db0*/  UMOV UR5, UR9 ;  /* 0x0000000900057c82 */ /* 0x000fe20008000000 */
[----:B------:R-:W-:Y:S02]  /*6dc0*/  UIMAD.WIDE.U32 UR8, UR4, UR40, URZ ;  /* 0x00000028040872a5 */ /* 0x000fe4000f8e00ff */
[----:B------:R-:W-:Y:S03]  /*6dd0*/  USHF.R.U32.HI UR6, URZ, UR12, UR5 ;  /* 0x0000000cff067299 */ /* 0x000fe60008011605 */
[----:B------:R-:W-:Y:S01]  /*6de0*/  UMOV UR5, UR11 ;  /* 0x0000000b00057c82 */ /* 0x000fe20008000000 */
[----:B------:R-:W-:Y:S02]  /*6df0*/  UIMAD.WIDE.U32 UR10, UR7, UR40, URZ ;  /* 0x00000028070a72a5 */ /* 0x000fe4000f8e00ff */
[----:B------:R-:W-:Y:S02]  /*6e00*/  USHF.R.U32.HI UR12, URZ, UR57, UR5 ;  /* 0x00000039ff0c7299 */ /* 0x000fe40008011605 */
[----:B------:R-:W-:Y:S01]  /*6e10*/  USEL UR6, UR36, UR6, !UP0 ;  /* 0x0000000624067287 */ /* 0x000fe2000c000000 */
[----:B------:R-:W-:Y:S02]  /*6e20*/  UMOV UR5, UR9 ;  /* 0x0000000900057c82 */ /* 0x000fe40008000000 */
[----:B------:R-:W-:Y:S01]  /*6e30*/  UMOV UR10, UR11 ;  /* 0x0000000b000a7c82 */ /* 0x000fe20008000000 */
[----:B------:R-:W-:Y:S02]  /*6e40*/  @UP2 USHF.R.U32.HI UR4, URZ, UR41, UR5 ;  /* 0x00000029ff042299 */ /* 0x000fe40008011605 */
[----:B------:R-:W-:Y:S02]  /*6e50*/  @UP2 USHF.R.U32.HI UR7, URZ, UR41, UR10 ;  /* 0x00000029ff072299 */ /* 0x000fe4000801160a */
[----:B------:R-:W-:Y:S02]  /*6e60*/  UIMAD UR4, UR39, UR4, URZ ;  /* 0x00000004270472a4 */ /* 0x000fe4000f8e02ff */
[----:B------:R-:W-:Y:S02]  /*6e70*/  UIMAD.WIDE.U32 UR10, UR6, UR40, URZ ;  /* 0x00000028060a72a5 */ /* 0x000fe4000f8e00ff */
[----:B------:R-:W-:Y:S02]  /*6e80*/  USEL UR5, UR37, UR12, !UP1 ;  /* 0x0000000c25057287 */ /* 0x000fe4000c800000 */
[----:B------:R-:W-:Y:S02]  /*6e90*/  UIMAD UR8, UR39, UR7, URZ ;  /* 0x00000007270872a4 */ /* 0x000fe4000f8e02ff */
[----:B------:R-:W-:Y:S03]  /*6ea0*/  UISETP.GE.AND UP0, UPT, UR6, UR4, UPT ;  /* 0x000000040600728c */ /* 0x000fe6000bf06270 */
[----:B------:R-:W-:Y:S01]  /*6eb0*/  UMOV UR4, UR11 ;  /* 0x0000000b00047c82 */ /* 0x000fe20008000000 */
[----:B------:R-:W-:Y:S02]  /*6ec0*/  UISETP.GE.OR UP0, UPT, UR5, UR8, UP0 ;  /* 0x000000080500728c */ /* 0x000fe40008706670 */
[----:B------:R-:W-:Y:S02]  /*6ed0*/  USHF.R.U32.HI UR4, URZ, UR41, UR4 ;  /* 0x00000029ff047299 */ /* 0x000fe40008011604 */
[----:B------:R-:W-:Y:S02]  /*6ee0*/  UIMAD.WIDE.U32 UR8, UR5, UR40, URZ ;  /* 0x00000028050872a5 */ /* 0x000fe4000f8e00ff */
[----:B------:R-:W-:Y:S02]  /*6ef0*/  USEL UR11, UR6, UR4, !UP2 ;  /* 0x00000004060b7287 */ /* 0x000fe4000d000000 */
[----:B------:R-:W-:Y:S02]  /*6f00*/  UIADD3 UR8, UPT, UPT, -UR5, URZ, URZ ;  /* 0x000000ff05087290 */ /* 0x000fe4000fffe1ff */
[----:B------:R-:W-:Y:S01]  /*6f10*/  UIADD3 UR10, UPT, UPT, -UR11, URZ, URZ ;  /* 0x000000ff0b0a7290 */ /* 0x000fe2000fffe1ff */
[----:B------:R-:W-:Y:S01]  /*6f20*/  @!UP0 UMOV UR4, UR9 ;  /* 0x0000000900048c82 */ /* 0x000fe20008000000 */
[----:B------:R-:W-:Y:S02]  /*6f30*/  UIADD3 UR9, UPT, UPT, -UR6, URZ, URZ ;  /* 0x000000ff06097290 */ /* 0x000fe4000fffe1ff */
[----:B------:R-:W-:Y:S02]  /*6f40*/  @!UP0 USHF.R.U32.HI UR4, URZ, UR41, UR4 ;  /* 0x00000029ff048299 */ /* 0x000fe40008011604 */
[----:B------:R-:W-:Y:S02]  /*6f50*/  UIMAD UR10, UR39, UR10, UR6 ;  /* 0x0000000a270a72a4 */ /* 0x000fe4000f8e0206 */
[----:B------:R-:W-:Y:S04]  /*6f60*/  @!UP0 USEL UR4, UR5, UR4, !UP2 ;  /* 0x0000000405048287 */ /* 0x000fe8000d000000 */
[----:B------:R-:W-:Y:S02]  /*6f70*/  @!UP0 UIMAD UR10, UR7, UR10, UR4 ;  /* 0x0000000a070a82a4 */ /* 0x000fe4000f8e0204 */
[----:B------:R-:W-:Y:S02]  /*6f80*/  @!UP0 UIADD3 UR11, UPT, UPT, UR11, -UR4, URZ ;  /* 0x800000040b0b8290 */ /* 0x000fe4000fffe0ff */
[----:B------:R-:W-:Y:S02]  /*6f90*/  UIMAD UR7, UR42, UR8, UR37 ;  /* 0x000000082a0772a4 */ /* 0x000fe4000f8e0225 */
[----:B------:R-:W-:Y:S02]  /*6fa0*/  @!UP0 UIMAD UR6, UR11, UR39, UR5 ;  /* 0x000000270b0682a4 */ /* 0x000fe4000f8e0205 */
[----:B------:R-:W-:Y:S01]  /*6fb0*/  UIMAD UR4, UR58, UR9, UR36 ;  /* 0x000000093a0472a4 */ /* 0x000fe2000f8e0224 */
[----:B------:R-:W-:Y:S02]  /*6fc0*/  @!UP0 UMOV UR5, UR10 ;  /* 0x0000000a00058c82 */ /* 0x000fe40008000000 */
[----:B------:R-:W-:Y:S02]  /*6fd0*/  UIMAD UR37, UR5, UR42, UR7 ;  /* 0x0000002a052572a4 */ /* 0x000fe4000f8e0207 */
[----:B------:R-:W-:Y:S11]  /*6fe0*/  UIMAD UR36, UR6, UR58, UR4 ;  /* 0x0000003a062472a4 */ /* 0x000ff6000f8e0204 */
[----:B------:R-:W-:Y:S01]  /*6ff0*/  @!UPT UIADD3 URZ, UPT, UPT, URZ, URZ, URZ ;  /* 0x000000fffffff290 */ /* 0x000fe2000fffe0ff */
.L_x_103:
[----:B------:R-:W-:Y:S01]  /*7000*/  UISETP.NE.AND UP0, UPT, UR38, 0x1, UPT ;  /* 0x000000012600788c */ /* 0x000fe2000bf05270 */
[----:B------:R-:W-:Y:S01]  /*7010*/  R2UR UR11, R102 ;  /* 0x00000000660b72ca */ /* 0x000fe200000e0000 */
[----:B------:R-:W-:Y:S01]  /*7020*/  USHF.L.U32 UR50, UR26, 0x7, URZ ;  /* 0x000000071a327899 */ /* 0x000fe200080006ff */
[----:B------:R-:W-:Y:S01]  /*7030*/  IADD3 R92, PT, PT, R92, 0x1, RZ ;  /* 0x000000015c5c7810 */ /* 0x000fe20007ffe0ff */
[----:B------:R-:W-:Y:S07]  /*7040*/  USHF.L.U32 UR49, UR28, 0x6, URZ ;  /* 0x000000061c317899 */ /* 0x000fee00080006ff */
[----:B------:R-:W3:Y:S01]  /*7050*/  @!UP0 LDCU.128 UR12, c[0x0][0xf10] ;  /* 0x0001e200ff0c87ac */ /* 0x000ee20008000c00 */
[----:B------:R-:W4:Y:S01]  /*7060*/  @!UP0 LDCU UR5, c[0x0][0xf0c] ;  /* 0x0001e180ff0587ac */ /* 0x000f220008000800 */
[----:B------:R-:W1:Y:S01]  /*7070*/  @!UP0 LDCU UR10, c[0x0][0xf20] ;  /* 0x0001e400ff0a87ac */ /* 0x000e620008000800 */
[----:B---3--:R-:W-:Y:S02]  /*7080*/  UIMAD.WIDE.U32 UR8, UR37, UR12, URZ ;  /* 0x0000000c250872a5 */ /* 0x008fe4000f8e00ff */
[----:B------:R-:W-:Y:S02]  /*7090*/  UIMAD.WIDE.U32 UR6, UR36, UR15, URZ ;  /* 0x0000000f240672a5 */ /* 0x000fe4000f8e00ff */
[----:B------:R-:W-:Y:S03]  /*70a0*/  @!UP0 UISETP.NE.AND UP1, UPT, UR14, 0x1, UPT ;  /* 0x000000010e00888c */ /* 0x000fe6000bf25270 */
[----:B------:R-:W-:Y:S01]  /*70b0*/  @!UP0 UMOV UR4, UR9 ;  /* 0x0000000900048c82 */ /* 0x000fe20008000000 */
[----:B----4-:R-:W-:Y:S02]  /*70c0*/  @!UP0 UISETP.NE.AND UP2, UPT, UR5, 0x1, UPT ;  /* 0x000000010500888c */ /* 0x010fe4000bf45270 */
[----:B------:R-:W-:Y:S01]  /*70d0*/  @!UP0 USHF.R.U32.HI UR4, URZ, UR13, UR4 ;  /* 0x0000000dff048299 */ /* 0x000fe20008011604 */
[----:B------:R-:W-:Y:S02]  /*70e0*/  @!UP0 UMOV UR6, UR7 ;  /* 0x0000000700068c82 */ /* 0x000fe40008000000 */
[----:B-1----:R-:W-:Y:S02]  /*70f0*/  @!UP0 USHF.R.U32.HI UR6, URZ, UR10, UR6 ;  /* 0x0000000aff068299 */ /* 0x002fe40008011606 */
[----:B------:R-:W-:Y:S02]  /*7100*/  @!UP0 USEL UR7, UR37, UR4, !UP2 ;  /* 0x0000000425078287 */ /* 0x000fe4000d000000 */
[----:B------:R-:W-:Y:S04]  /*7110*/  @!UP0 USEL UR6, UR36, UR6, !UP1 ;  /* 0x0000000624068287 */ /* 0x000fe8000c800000 */
[----:B------:R-:W-:Y:S02]  /*7120*/  @!UP0 UIADD3 UR4, UPT, UPT, -UR7, UR6, URZ ;  /* 0x0000000607048290 */ /* 0x000fe4000fffe1ff */
[----:B------:R-:W-:Y:S02]  /*7130*/  @!UP0 UIADD3 UR6, UPT, UPT, UR7, -UR6, URZ ;  /* 0x8000000607068290 */ /* 0x000fe4000fffe0ff */
[----:B------:R-:W-:Y:S02]  /*7140*/  @!UP0 UIMAD UR37, UR4, UR5, UR37 ;  /* 0x00000005042582a4 */ /* 0x000fe4000f8e0225 */
[----:B------:R-:W-:Y:S02]  /*7150*/  @!UP0 UIMAD UR36, UR6, UR14, UR36 ;  /* 0x0000000e062482a4 */ /* 0x000fe4000f8e0224 */
[----:B------:R-:W-:Y:S09]  /*7160*/  ULOP3.LUT UP0, URZ, UR11, 0x1b0, URZ, 0xc0, !UPT ;  /* 0x000001b00bff7892 */ /* 0x000ff2000f80c0ff */
[----:B------:R-:W-:Y:S05]  /*7170*/  BRA.U !UP0, `(.L_x_104) ;  /* 0x00000001087c7547 */ /* 0x000fea000b800000 */
[----:B------:R-:W1:Y:S01]  /*7180*/  LDCU.64 UR8, c[0x4][0x80] ;  /* 0x01001000ff0877ac */ /* 0x000e620008000a00 */
[----:B------:R-:W-:Y:S01]  /*7190*/  MOV R2, 0x0 ;  /* 0x0000000000027802 */ /* 0x000fe20000000f00 */
[----:B------:R-:W-:Y:S02]  /*71a0*/  HFMA2 R12, -RZ, RZ, 0, 5.9604644775390625e-08 ;  /* 0x00000001ff0c7431 */ /* 0x000fe400000001ff */
[----:B------:R-:W-:Y:S01]  /*71b0*/  IMAD.MOV.U32 R8, RZ, RZ, 0x70 ;  /* 0x00000070ff087424 */ /* 0x000fe200078e00ff */
[----:B------:R3:W4:Y:S01]  /*71c0*/  LDC.64 R14, c[0x4][R2] ;  /* 0x01000000020e7b82 */ /* 0x0007220000000a00 */
[----:B------:R-:W2:Y:S01]  /*71d0*/  LDCU.64 UR6, c[0x4][0x88] ;  /* 0x01001100ff0677ac */ /* 0x000ea20008000a00 */
[----:B------:R-:W-:Y:S01]  /*71e0*/  IMAD.MOV.U32 R13, RZ, RZ, RZ ;  /* 0x000000ffff0d7224 */ /* 0x000fe200078e00ff */
[----:B------:R-:W2:Y:S01]  /*71f0*/  LDCU.64 UR4, c[0x4][0x8] ;  /* 0x01000100ff0477ac */ /* 0x000ea20008000a00 */
[----:B-1----:R-:W-:Y:S01]  /*7200*/  MOV R5, UR9 ;  /* 0x0000000900057c02 */ /* 0x002fe20008000f00 */
[----:B------:R-:W-:Y:S01]  /*7210*/  IMAD.U32 R4, RZ, RZ, UR8 ;  /* 0x00000008ff047e24 */ /* 0x000fe2000f8e00ff */
[----:B--2---:R-:W-:Y:S01]  /*7220*/  MOV R7, UR7 ;  /* 0x0000000700077c02 */ /* 0x004fe20008000f00 */
[----:B------:R-:W-:Y:S01]  /*7230*/  IMAD.U32 R6, RZ, RZ, UR6 ;  /* 0x00000006ff067e24 */ /* 0x000fe2000f8e00ff */
[----:B------:R-:W-:Y:S01]  /*7240*/  MOV R11, UR5 ;  /* 0x00000005000b7c02 */ /* 0x000fe20008000f00 */
[----:B------:R-:W-:Y:S02]  /*7250*/  IMAD.U32 R10, RZ, RZ, UR4 ;  /* 0x00000004ff0a7e24 */ /* 0x000fe4000f8e00ff */
[----:B------:R-:W-:Y:S07]  /*7260*/  LEPC R20, `(.L_x_105) ;  /* 0x000000001014794e */ /* 0x000fee0000000000 */
[----:B---345:R-:W-:Y:S05]  /*7270*/  CALL.ABS.NOINC R14 ;  /* 0x000000000e007343 */ /* 0x038fea0003c00000 */
.L_x_105:
[----:B------:R-:W1:Y:S01]  /*7280*/  LDCU.64 UR8, c[0x4][0x80] ;  /* 0x01001000ff0877ac */ /* 0x000e620008000a00 */
[----:B------:R-:W2:Y:S01]  /*7290*/  LDC.64 R2, c[0x4][R2] ;  /* 0x0100000002027b82 */ /* 0x000ea20000000a00 */
[----:B------:R-:W-:Y:S02]  /*72a0*/  HFMA2 R12, -RZ, RZ, 0, 5.9604644775390625e-08 ;  /* 0x00000001ff0c7431 */ /* 0x000fe400000001ff */
[----:B------:R-:W-:Y:S02]  /*72b0*/  IMAD.MOV.U32 R8, RZ, RZ, 0x70 ;  /* 0x00000070ff087424 */ /* 0x000fe400078e00ff */
[----:B------:R-:W-:Y:S01]  /*72c0*/  IMAD.MOV.U32 R13, RZ, RZ, RZ ;  /* 0x000000ffff0d7224 */ /* 0x000fe200078e00ff */
[----:B------:R-:W3:Y:S01]  /*72d0*/  LDCU.64 UR6, c[0x4][0x88] ;  /* 0x01001100ff0677ac */ /* 0x000ee20008000a00 */
[----:B------:R-:W4:Y:S01]  /*72e0*/  LDCU.64 UR4, c[0x4][0x8] ;  /* 0x01000100ff0477ac */ /* 0x000f220008000a00 */
[----:B-1----:R-:W-:Y:S02]  /*72f0*/  MOV R4, UR8 ;  /* 0x0000000800047c02 */ /* 0x002fe40008000f00 */
[----:B------:R-:W-:Y:S02]  /*7300*/  MOV R5, UR9 ;  /* 0x0000000900057c02 */ /* 0x000fe40008000f00 */
[----:B---3--:R-:W-:Y:S01]  /*7310*/  MOV R7, UR7 ;  /* 0x0000000700077c02 */ /* 0x008fe20008000f00 */
[----:B------:R-:W-:Y:S01]  /*7320*/  IMAD.U32 R6, RZ, RZ, UR6 ;  /* 0x00000006ff067e24 */ /* 0x000fe2000f8e00ff */
[----:B----4-:R-:W-:Y:S01]  /*7330*/  MOV R11, UR5 ;  /* 0x00000005000b7c02 */ /* 0x010fe20008000f00 */
[----:B------:R-:W-:Y:S02]  /*7340*/  IMAD.U32 R10, RZ, RZ, UR4 ;  /* 0x00000004ff0a7e24 */ /* 0x000fe4000f8e00ff */
[----:B------:R-:W-:Y:S07]  /*7350*/  LEPC R20, `(.L_x_104) ;  /* 0x000000001014794e */ /* 0x000fee0000000000 */
[----:B--2---:R-:W-:Y:S05]  /*7360*/  CALL.ABS.NOINC R2 ;  /* 0x0000000002007343 */ /* 0x004fea0003c00000 */
.L_x_104:
[----:B------:R-:W-:Y:S02]  /*7370*/  R2UR UR6, R89 ;  /* 0x00000000590672ca */ /* 0x000fe400000e0000 */
[----:B------:R-:W-:Y:S02]  /*7380*/  R2UR UR5, R101 ;  /* 0x00000000650572ca */ /* 0x000fe400000e0000 */
[----:B------:R-:W-:Y:S02]  /*7390*/  R2UR UR4, R100 ;  /* 0x00000000640472ca */ /* 0x000fe400000e0000 */
[----:B------:R-:W-:Y:S02]  /*73a0*/  ISETP.NE.U32.AND P4, PT, R78, RZ, PT ;  /* 0x000000ff4e00720c */ /* 0x000fe40003f85070 */
[----:B------:R-:W-:Y:S02]  /*73b0*/  ISETP.NE.U32.AND P2, PT, RZ, UR60, PT ;  /* 0x0000003cff007c0c */ /* 0x000fe4000bf45070 */
[----:B------:R-:W-:Y:S02]  /*73c0*/  ISETP.NE.AND.EX P4, PT, R79, RZ, PT, P4 ;  /* 0x000000ff4f00720c */ /* 0x000fe40003f85340 */
[----:B------:R-:W-:Y:S01]  /*73d0*/  ISETP.NE.AND.EX P2, PT, RZ, UR61, PT, P2 ;  /* 0x0000003dff007c0c */ /* 0x000fe2000bf45320 */
[----:B------:R-:W-:Y:S02]  /*73e0*/  UISETP.NE.AND UP2, UPT, UR6, URZ, UPT ;  /* 0x000000ff0600728c */ /* 0x000fe4000bf45270 */
[----:B------:R-:W-:Y:S04]  /*73f0*/  UISETP.NE.U32.AND UP0, UPT, UR5, URZ, UPT ;  /* 0x000000ff0500728c */ /* 0x000fe8000bf05070 */
[----:B------:R-:W-:Y:S01]  /*7400*/  UISETP.NE.AND.EX UP1, UPT, UR4, URZ, UPT, UP0 ;  /* 0x000000ff0400728c */ /* 0x000fe2000bf25300 */
[----:B------:R-:W-:Y:S01]  /*7410*/  PLOP3.LUT P1, PT, PT, PT, UP2, 0x80, 0x8 ;  /* 0x000000000008781c */ /* 0x000fe20003f2f028 */
[----:B------:R-:W-:Y:S03]  /*7420*/  UPLOP3.LUT UP0, UPT, UPT, UPT, UPT, 0x40, 0x4 ;  /* 0x000000000004789c */ /* 0x000fe60003f0e870 */
[----:B------:R-:W-:Y:S06]  /*7430*/  @UP2 UPLOP3.LUT UP0, UPT, UPT, UPT, UP1, 0x80, 0x8 ;  /* 0x000000000008289c */ /* 0x000fec0003f0f010 */
[----:B------:R-:W-:Y:S01]  /*7440*/  PLOP3.LUT P0, PT, PT, PT, UP0, 0x80, 0x8 ;  /* 0x000000000008781c */ /* 0x000fe20003f0f008 */
[----:B------:R-:W-:Y:S01]  /*7450*/  @!UPT UIADD3 URZ, UPT, UPT, URZ, URZ, URZ ;  /* 0x000000fffffff290 */ /* 0x000fe2000fffe0ff */
[----:B------:R-:W-:Y:S11]  /*7460*/  BRA.U !UP1, `(.L_x_106) ;  /* 0x0000000109407547 */ /* 0x000ff6000b800000 */
[----:B------:R-:W-:Y:S01]  /*7470*/  UISETP.NE.U32.AND UP0, UPT, UR60, URZ, UPT ;  /* 0x000000ff3c00728c */ /* 0x000fe2000bf05070 */
[----:B------:R-:W-:Y:S01]  /*7480*/  R2UR UR6, R101 ;  /* 0x00000000650672ca */ /* 0x000fe200000e0000 */
[----:B------:R-:W1:Y:S01]  /*7490*/  LDCU.64 UR8, c[0x0][0x358] ;  /* 0x00006b00ff0877ac */ /* 0x000e620008000a00 */
[----:B------:R-:W-:Y:S02]  /*74a0*/  HFMA2 R84, -RZ, RZ, 0, 5.9604644775390625e-08 ;  /* 0x00000001ff547431 */ /* 0x000fe400000001ff */
[----:B--2---:R-:W-:Y:S01]  /*74b0*/  IMAD.MOV.U32 R0, RZ, RZ, 0x1 ;  /* 0x00000001ff007424 */ /* 0x004fe200078e00ff */
[----:B------:R-:W-:Y:S06]  /*74c0*/  UISETP.NE.AND.EX UP0, UPT, UR61, URZ, UPT, UP0 ;  /* 0x000000ff3d00728c */ /* 0x000fec000bf05300 */
[----:B------:R-:W-:Y:S05]  /*74d0*/  PLOP3.LUT P3, PT, PT, PT, UP0, 0x80, 0x8 ;  /* 0x000000000008781c */ /* 0x000fea0003f6f008 */
[----:B------:R-:W2:Y:S01]  /*74e0*/  @UP0 LDCU.64 UR4, c[0x0][0xc88] ;  /* 0x00019100ff0407ac */ /* 0x000ea20008000a00 */
[----:B------:R-:W-:Y:S07]  /*74f0*/  @UP0 UIMAD UR6, UR52, UR6, URZ ;  /* 0x00000006340602a4 */ /* 0x000fee000f8e02ff */
[----:B------:R-:W-:Y:S01]  /*7500*/  @!P3 PRMT R84, R0, 0x7610, R84 ;  /* 0x000076100054b816 */ /* 0x000fe20000000054 */
[----:B--2---:R-:W-:Y:S06]  /*7510*/  @UP0 UIMAD.WIDE UR4, UR6, 0x4, UR4 ;  /* 0x00000004060408a5 */ /* 0x004fec000f8e0204 */
[----:B------:R-:W-:Y:S02]  /*7520*/  IMAD.U32 R2, RZ, RZ, UR4 ;  /* 0x00000004ff027e24 */ /* 0x000fe4000f8e00ff */
[----:B------:R-:W-:Y:S03]  /*7530*/  IMAD.U32 R3, RZ, RZ, UR5 ;  /* 0x00000005ff037e24 */ /* 0x000fe6000f8e00ff */
[----:B------:R-:W2:Y:S02]  /*7540*/  @!UP0 LDCU UR4, c[0x0][0xc80] ;  /* 0x00019000ff0487ac */ /* 0x000ea40008000800 */
[----:B-1---5:R1:W5:Y:S02]  /*7550*/  @P3 LDG.E R41, desc[UR8][R2.64] ;  /* 0x0000000802293981 */ /* 0x022364000c1e1900 */
[----:B-12---:R-:W-:Y:S02]  /*7560*/  @!P3 MOV R41, UR4 ;  /* 0x000000040029bc02 */ /* 0x006fe40008000f00 */
.L_x_106:
[----:B------:R-:W-:Y:S05]  /*7570*/  @!P4 BRA `(.L_x_107) ;  /* 0x000000000024c947 */ /* 0x000fea0003800000 */
[----:B------:R-:W-:Y:S01]  /*7580*/  ISETP.NE.U32.AND P3, PT, R76, RZ, PT ;  /* 0x000000ff4c00720c */ /* 0x000fe20003f65070 */
[----:B------:R-:W1:Y:S03]  /*7590*/  LDCU.64 UR4, c[0x0][0x358] ;  /* 0x00006b00ff0477ac */ /* 0x000e660008000a00 */
[----:B------:R-:W-:Y:S11]  /*75a0*/  ISETP.NE.AND.EX P3, PT, R77, RZ, PT, P3 ;  /* 0x000000ff4d00720c */ /* 0x000ff60003f65330 */
[----:B------:R-:W-:Y:S02]  /*75b0*/  @!UPT UIADD3 URZ, UPT, UPT, URZ, URZ, URZ ;  /* 0x000000fffffff290 */ /* 0x000fe4000fffe0ff */
[----:B------:R-:W3:Y:S01]  /*75c0*/  @P3 LDC.64 R2, c[0x0][0xca8] ;  /* 0x00032a00ff023b82 */ /* 0x000ee20000000a00 */
[----:B--2---:R-:W-:Y:S04]  /*75d0*/  @P3 IMAD R0, R78, UR52, RZ ;  /* 0x000000344e003c24 */ /* 0x004fe8000f8e02ff */
[----:B---3--:R-:W-:Y:S05]  /*75e0*/  @P3 IMAD.WIDE R2, R0, 0x4, R2 ;  /* 0x0000000400023825 */ /* 0x008fea00078e0202 */
[----:B-1---5:R1:W5:Y:S02]  /*75f0*/  @P3 LDG.E R38, desc[UR4][R2.64] ;  /* 0x0000000402263981 */ /* 0x022364000c1e1900 */
[----:B-1----:R-:W3:Y:S02]  /*7600*/  @!P3 LDC R38, c[0x0][0xca0] ;  /* 0x00032800ff26bb82 */ /* 0x002ee40000000800 */
.L_x_107:
[----:B-----5:R-:W-:Y:S01]  /*7610*/  FSETP.NEU.AND P3, PT, R41, RZ, PT ;  /* 0x000000ff2900720b */ /* 0x020fe20003f6d000 */
[----:B------:R-:W-:Y:S01]  /*7620*/  ULOP3.LUT UR4, UR54, 0x1, URZ, 0x3c, !UPT ;  /* 0x0000000136047892 */ /* 0x000fe2000f8e3cff */
[----:B------:R-:W-:Y:S01]  /*7630*/  SEL R5, RZ, 0xffffffff, P2 ;  /* 0xffffffffff057807 */ /* 0x000fe20001000000 */
[----:B------:R-:W-:Y:S01]  /*7640*/  IMAD.U32 R109, RZ, RZ, UR45 ;  /* 0x0000002dff6d7e24 */ /* 0x000fe2000f8e00ff */
[----:B------:R-:W-:Y:S01]  /*7650*/  @P1 LOP3.LUT P2, RZ, R84, 0xff, RZ, 0xc0, !PT ;  /* 0x000000ff54ff1812 */ /* 0x000fe2000784c0ff */
[----:B------:R-:W-:Y:S01]  /*7660*/  IMAD.SHL.U32 R81, R94, 0x10, RZ ;  /* 0x000000105e517824 */ /* 0x000fe200078e00ff */
[----:B------:R-:W-:Y:S01]  /*7670*/  @P1 SEL R2, RZ, 0xffffffff, P3 ;  /* 0xffffffffff021807 */ /* 0x000fe20001800000 */
[----:B------:R-:W-:Y:S01]  /*7680*/  IMAD.U32 R112, RZ, RZ, UR4 ;  /* 0x00000004ff707e24 */ /* 0x000fe2000f8e00ff */
[----:B------:R-:W-:Y:S01]  /*7690*/  LEA R90, R36, UR46, 0x3 ;  /* 0x0000002e245a7c11 */ /* 0x000fe2000f8e18ff */
[----:B------:R-:W-:Y:S01]  /*76a0*/  IMAD.SHL.U32 R109, R109, 0x2000, RZ ;  /* 0x000020006d6d7824 */ /* 0x000fe200078e00ff */
[----:B------:R-:W-:Y:S01]  /*76b0*/  @P0 SEL R2, R5, R2, !P2 ;  /* 0x0000000205020207 */ /* 0x000fe20005000000 */
[----:B------:R-:W-:Y:S01]  /*76c0*/  IMAD.SHL.U32 R80, R93, 0x10, RZ ;  /* 0x000000105d507824 */ /* 0x000fe200078e00ff */
[----:B------:R-:W-:Y:S01]  /*76d0*/  SHF.L.U32 R3, R96, 0x1f, RZ ;  /* 0x0000001f60037819 */ /* 0x000fe200000006ff */
[----:B------:R-:W-:Y:S01]  /*76e0*/  IMAD.IADD R83, R98, 0x1, R109 ;  /* 0x0000000162537824 */ /* 0x000fe200078e026d */
[----:B------:R-:W-:Y:S01]  /*76f0*/  @P1 LOP3.LUT R2, R2, 0x1, RZ, 0xc0, !PT ;  /* 0x0000000102021812 */ /* 0x000fe200078ec0ff */
[----:B------:R-:W-:Y:S01]  /*7700*/  BSSY B1, `(.L_x_108) ;  /* 0x0000039000017945 */ /* 0x000fe20003800000 */
[----:B------:R-:W-:Y:S01]  /*7710*/  PLOP3.LUT P2, PT, PT, PT, UP1, 0x80, 0x8 ;  /* 0x000000000008781c */ /* 0x000fe20003f4f018 */
[----:B------:R-:W-:Y:S01]  /*7720*/  IMAD.IADD R82, R83, 0x1, R81 ;  /* 0x0000000153527824 */ /* 0x000fe200078e0251 */
[----:B------:R-:W-:Y:S01]  /*7730*/  ISETP.NE.U32.OR P5, PT, R2, 0x1, !P1 ;  /* 0x000000010200780c */ /* 0x000fe20004fa5470 */
[----:B------:R-:W-:Y:S01]  /*7740*/  IMAD.U32 R2, RZ, RZ, UR45 ;  /* 0x0000002dff027e24 */ /* 0x000fe2000f8e00ff */
[----:B------:R-:W-:Y:S01]  /*7750*/  LOP3.LUT P4, R91, R84, 0xff, RZ, 0xc0, !PT ;  /* 0x000000ff545b7812 */ /* 0x000fe2000788c0ff */
[----:B------:R-:W-:Y:S01]  /*7760*/  IMAD.MOV.U32 R110, RZ, RZ, 0x1 ;  /* 0x00000001ff6e7424 */ /* 0x000fe200078e00ff */
[----:B------:R-:W-:Y:S01]  /*7770*/  P2R R108, PR, RZ, 0x20 ;  /* 0x00000020ff6c7803 */ /* 0x000fe20000000000 */
[----:B------:R-:W-:Y:S01]  /*7780*/  IMAD R39, R36, 0x40, R37 ;  /* 0x0000004024277824 */ /* 0x000fe200078e0225 */
[----:B--2---:R-:W-:Y:S01]  /*7790*/  LEA R0, R2, UR46, 0x3 ;  /* 0x0000002e02007c11 */ /* 0x004fe2000f8e18ff */
[----:B------:R-:W-:Y:S01]  /*77a0*/  IMAD.U32 R111, RZ, RZ, UR45 ;  /* 0x0000002dff6f7e24 */ /* 0x000fe2000f8e00ff */
[----:B------:R-:W-:Y:S02]  /*77b0*/  SEL R2, RZ, 0xffffffff, P3 ;  /* 0xffffffffff027807 */ /* 0x000fe40001800000 */
[----:B------:R-:W-:Y:S02]  /*77c0*/  CS2R R74, SRZ ;  /* 0x00000000004a7805 */ /* 0x000fe4000001ff00 */
[----:B------:R-:W-:Y:S02]  /*77d0*/  CS2R R72, SRZ ;  /* 0x0000000000487805 */ /* 0x000fe4000001ff00 */
[----:B------:R-:W-:Y:S02]  /*77e0*/  CS2R R66, SRZ ;  /* 0x0000000000427805 */ /* 0x000fe4000001ff00 */
[----:B------:R-:W-:Y:S02]  /*77f0*/  @P2 SEL R2, R5, R2, !P4 ;  /* 0x0000000205022207 */ /* 0x000fe40006000000 */
[----:B------:R-:W-:Y:S02]  /*7800*/  CS2R R64, SRZ ;  /* 0x0000000000407805 */ /* 0x000fe4000001ff00 */
[----:B------:R-:W-:Y:S02]  /*7810*/  @P5 SHF.L.U32 R7, R112, 0x1f, RZ ;  /* 0x0000001f70075819 */ /* 0x000fe400000006ff */
[----:B------:R-:W-:Y:S02]  /*7820*/  CS2R R58, SRZ ;  /* 0x00000000003a7805 */ /* 0x000fe4000001ff00 */
[----:B------:R-:W-:Y:S02]  /*7830*/  LOP3.LUT R2, R2, 0x1, RZ, 0xc0, !PT ;  /* 0x0000000102027812 */ /* 0x000fe400078ec0ff */
[----:B------:R-:W-:Y:S01]  /*7840*/  CS2R R56, SRZ ;  /* 0x0000000000387805 */ /* 0x000fe2000001ff00 */
[----:B------:R-:W1:Y:S01]  /*7850*/  @P5 SYNCS.PHASECHK.TRANS64.TRYWAIT P1, [R0+URZ+0x40], R7 ;  /* 0x00004007000055a7 */ /* 0x000e6200080211ff */
[----:B------:R-:W-:Y:S02]  /*7860*/  CS2R R50, SRZ ;  /* 0x0000000000327805 */ /* 0x000fe4000001ff00 */
[----:B------:R-:W-:Y:S02]  /*7870*/  ISETP.NE.U32.AND P2, PT, R2, 0x1, PT ;  /* 0x000000010200780c */ /* 0x000fe40003f45070 */
[----:B------:R-:W-:Y:S01]  /*7880*/  CS2R R48, SRZ ;  /* 0x0000000000307805 */ /* 0x000fe2000001ff00 */
[----:B------:R-:W-:Y:S01]  /*7890*/  IMAD.IADD R47, R83, 0x1, R80 ;  /* 0x00000001532f7824 */ /* 0x000fe200078e0250 */
[----:B------:R-:W-:Y:S01]  /*78a0*/  P2R R113, PR, RZ, 0x4 ;  /* 0x00000004ff717803 */ /* 0x000fe20000000000 */
[----:B------:R-:W-:Y:S01]  /*78b0*/  IMAD.IADD R46, R97, 0x1, R82 ;  /* 0x00000001612e7824 */ /* 0x000fe200078e0252 */
[----:B------:R2:W4:Y:S01]  /*78c0*/  SYNCS.PHASECHK.TRANS64.TRYWAIT P0, [R90+URZ+0xa0], R3 ;  /* 0x0000a0035a0075a7 */ /* 0x00052200080011ff */
[----:B-1----:R-:W-:Y:S01]  /*78d0*/  @P5 SEL R110, RZ, 0x1, !P1 ;  /* 0x00000001ff6e5807 */ /* 0x002fe20004800000 */
[----:B--2---:R-:W-:Y:S06]  /*78e0*/  @!P5 BRA `(.L_x_109) ;  /* 0x000000000068d947 */ /* 0x004fec0003800000 */
[----:B------:R-:W-:Y:S01]  /*78f0*/  ISETP.NE.AND P1, PT, R110, RZ, PT ;  /* 0x000000ff6e00720c */ /* 0x000fe20003f25270 */
[----:B------:R-:W-:Y:S01]  /*7900*/  BSSY B0, `(.L_x_110) ;  /* 0x000000d000007945 */ /* 0x000fe20003800000 */
[----:B------:R-:W-:Y:S02]  /*7910*/  CS2R R50, SRZ ;  /* 0x0000000000327805 */ /* 0x000fe4000001ff00 */
[----:B------:R-:W-:Y:S02]  /*7920*/  CS2R R48, SRZ ;  /* 0x0000000000307805 */ /* 0x000fe4000001ff00 */
[----:B------:R-:W-:Y:S02]  /*7930*/  CS2R R58, SRZ ;  /* 0x00000000003a7805 */ /* 0x000fe4000001ff00 */
[----:B------:R-:W-:Y:S02]  /*7940*/  CS2R R56, SRZ ;  /* 0x0000000000387805 */ /* 0x000fe4000001ff00 */
[----:B------:R-:W-:Y:S02]  /*7950*/  CS2R R66, SRZ ;  /* 0x0000000000427805 */ /* 0x000fe4000001ff00 */
[----:B------:R-:W-:Y:S02]  /*7960*/  CS2R R64, SRZ ;  /* 0x0000000000407805 */ /* 0x000fe4000001ff00 */
[----:B------:R-:W-:Y:S02]  /*7970*/  CS2R R74, SRZ ;  /* 0x00000000004a7805 */ /* 0x000fe4000001ff00 */
[----:B------:R-:W-:Y:S01]  /*7980*/  CS2R R72, SRZ ;  /* 0x0000000000487805 */ /* 0x000fe2000001ff00 */
[----:B------:R-:W-:Y:S06]  /*7990*/  @P1 BRA `(.L_x_111) ;  /* 0x00000000000c1947 */ /* 0x000fec0003800000 */
[----:B------:R-:W-:Y:S04]  /*79a0*/  SHF.L.U32 R5, R112, 0x1f, RZ ;  /* 0x0000001f70057819 */ /* 0x000fe800000006ff */
[----:B------:R-:W1:Y:S02]  /*79b0*/  SYNCS.PHASECHK.TRANS64.TRYWAIT P1, [R0+URZ+0x40], R5 ;  /* 0x00004005000075a7 */ /* 0x000e6400080211ff */
[----:B-1----:R-:W-:Y:S05]  /*79c0*/  @!P1 BRA `(.L_x_112) ;  /* 0x0000002400909947 */ /* 0x002fea0003800000 */
.L_x_111:
[----:B------:R-:W-:Y:S05]  /*79d0*/  BSYNC B0 ;  /* 0x0000000000007941 */ /* 0x000fea0003800000 */
.L_x_110:
[----:B------:R-:W-:Y:S01]  /*79e0*/  ISETP.NE.AND P1, PT, R113, RZ, PT ;  /* 0x000000ff7100720c */ /* 0x000fe20003f25270 */
[----:B------:R-:W-:Y:S04]  /*79f0*/  UIADD3 UR4, UPT, UPT, UR45, 0x1, URZ ;  /* 0x000000012d047890 */ /* 0x000fe8000fffe0ff */
[----:B------:R-:W-:Y:S04]  /*7a00*/  UISETP.NE.AND UP0, UPT, UR4, 0x3, UPT ;  /* 0x000000030400788c */ /* 0x000fe8000bf05270 */
[----:B------:R-:W-:Y:S02]  /*7a10*/  USEL UR5, URZ, 0x1, UP0 ;  /* 0x00000001ff057887 */ /* 0x000fe40008000000 */
[----:B------:R-:W-:Y:S02]  /*7a20*/  USEL UR4, UR4, URZ, UP0 ;  /* 0x000000ff04047287 */ /* 0x000fe40008000000 */
[----:B------:R2:W1:Y:S02]  /*7a30*/  @P1 LDS.128 R48, [R83] ;  /* 0x0000000053301984 */ /* 0x0004640000000c00 */
[----:B------:R-:W-:Y:S02]  /*7a40*/  LOP3.LUT R112, R112, UR5, RZ, 0x3c, !PT ;  /* 0x0000000570707c12 */ /* 0x000fe4000f8e3cff */
[----:B------:R2:W1:Y:S01]  /*7a50*/  @P1 LDS.128 R56, [R82+0x10] ;  /* 0x0000100052381984 */ /* 0x0004620000000c00 */
[----:B------:R-:W-:Y:S03]  /*7a60*/  IMAD.U32 R111, RZ, RZ, UR4 ;  /* 0x00000004ff6f7e24 */ /* 0x000fe6000f8e00ff */
[----:B------:R2:W1:Y:S04]  /*7a70*/  @P1 LDS.128 R64, [R47+0x20] ;  /* 0x000020002f401984 */ /* 0x0004680000000c00 */
[----:B------:R2:W1:Y:S02]  /*7a80*/  @P1 LDS.128 R72, [R46+0x10] ;  /* 0x000010002e481984 */ /* 0x0004640000000c00 */
.L_x_109:
[----:B------:R-:W-:Y:S05]  /*7a90*/  BSYNC B1 ;  /* 0x0000000000017941 */ /* 0x000fea0003800000 */
.L_x_108:
[----:B-1----:R-:W-:Y:S04]  /*7aa0*/  SHF.R.U32.HI R0, RZ, 0x15, R39 ;  /* 0x00000015ff007819 */ /* 0x002fe80000011627 */
[----:B------:R-:W-:Y:S01]  /*7ab0*/  LOP3.LUT P1, RZ, R0, 0x3, R85, 0x48, !PT ;  /* 0x0000000300ff7812 */ /* 0x000fe20007824855 */
[----:B------:R-:W-:Y:S01]  /*7ac0*/  @!UPT UIADD3 URZ, UPT, UPT, URZ, URZ, URZ ;  /* 0x000000fffffff290 */ /* 0x000fe2000fffe0ff */
[----:B----4-:R-:W-:Y:S11]  /*7ad0*/  @P0 BRA `(.L_x_113) ;  /* 0x0000000000080947 */ /* 0x010ff60003800000 */
[----:B------:R-:W1:Y:S02]  /*7ae0*/  SYNCS.PHASECHK.TRANS64.TRYWAIT P0, [R90+URZ+0xa0], R3 ;  /* 0x0000a0035a0075a7 */ /* 0x000e6400080011ff */
[----:B-1----:R-:W-:Y:S05]  /*7af0*/  @!P0 BRA `(.L_x_114) ;  /* 0x0000002400588947 */ /* 0x002fea0003800000 */
.L_x_113:
[----:B------:R-:W-:Y:S05]  /*7b00*/  @!P1 BRA `(.L_x_115) ;  /* 0x0000000000409947 */ /* 0x000fea0003800000 */
[----:B------:R-:W4:Y:S01]  /*7b10*/  LDCU.64 UR8, c[0x4][0x70] ;  /* 0x01000e00ff0877ac */ /* 0x000f220008000a00 */
[----:B-1----:R-:W-:Y:S01]  /*7b20*/  MOV R3, 0x0 ;  /* 0x0000000000037802 */ /* 0x002fe20000000f00 */
[----:B------:R-:W-:Y:S02]  /*7b30*/  HFMA2 R12, -RZ, RZ, 0, 5.9604644775390625e-08 ;  /* 0x00000001ff0c7431 */ /* 0x000fe400000001ff */
[----:B------:R-:W-:Y:S02]  /*7b40*/  IMAD.MOV.U32 R8, RZ, RZ, 0x192 ;  /* 0x00000192ff087424 */ /* 0x000fe400078e00ff */
[----:B------:R-:W-:Y:S01]  /*7b50*/  IMAD.MOV.U32 R13, RZ, RZ, RZ ;  /* 0x000000ffff0d7224 */ /* 0x000fe200078e00ff */
[----:B------:R-:W1:Y:S01]  /*7b60*/  LDCU.64 UR6, c[0x4][0x78] ;  /* 0x01000f00ff0677ac */ /* 0x000e620008000a00 */
[----:B------:R-:W2:Y:S01]  /*7b70*/  LDC.64 R2, c[0x4][R3] ;  /* 0x0100000003027b82 */ /* 0x000ea20000000a00 */
[----:B------:R-:W5:Y:S01]  /*7b80*/  LDCU.64 UR4, c[0x4][0x10] ;  /* 0x01000200ff0477ac */ /* 0x000f620008000a00 */
[----:B----4-:R-:W-:Y:S01]  /*7b90*/  MOV R5, UR9 ;  /* 0x0000000900057c02 */ /* 0x010fe20008000f00 */
[----:B------:R-:W-:Y:S01]  /*7ba0*/  IMAD.U32 R4, RZ, RZ, UR8 ;  /* 0x00000008ff047e24 */ /* 0x000fe2000f8e00ff */
[----:B-1----:R-:W-:Y:S01]  /*7bb0*/  MOV R7, UR7 ;  /* 0x0000000700077c02 */ /* 0x002fe20008000f00 */
[----:B------:R-:W-:Y:S01]  /*7bc0*/  IMAD.U32 R6, RZ, RZ, UR6 ;  /* 0x00000006ff067e24 */ /* 0x000fe2000f8e00ff */
[----:B-----5:R-:W-:Y:S01]  /*7bd0*/  MOV R11, UR5 ;  /* 0x00000005000b7c02 */ /* 0x020fe20008000f00 */
[----:B------:R-:W-:Y:S02]  /*7be0*/  IMAD.U32 R10, RZ, RZ, UR4 ;  /* 0x00000004ff0a7e24 */ /* 0x000fe4000f8e00ff */
[----:B------:R-:W-:Y:S07]  /*7bf0*/  LEPC R20, `(.L_x_115) ;  /* 0x000000001014794e */ /* 0x000fee0000000000 */
[----:B--23--:R-:W-:Y:S05]  /*7c00*/  CALL.ABS.NOINC R2 ;  /* 0x0000000002007343 */ /* 0x00cfea0003c00000 */
.L_x_115:
[C---:B------:R-:W-:Y:S01]  /*7c10*/  SHF.L.U32 R40, R48.reuse, 0x10, RZ ;  /* 0x0000001030287819 */ /* 0x040fe200000006ff */
[----:B------:R-:W-:Y:S05]  /*7c20*/  WARPSYNC.ALL ;  /* 0x0000000000007948 */ /* 0x000fea0003800000 */
[----:B------:R-:W-:Y:S01]  /*7c30*/  R2UR UR4, R39 ;  /* 0x00000000270472ca */ /* 0x000fe200000e0000 */
[----:B------:R-:W-:Y:S01]  /*7c40*/  BSSY.RECONVERGENT B0, `(.L_x_116) ;  /* 0x0000087000007945 */ /* 0x000fe20003800200 */
[----:B------:R-:W-:Y:S02]  /*7c50*/  LOP3.LUT R43, R48, 0xffff0000, RZ, 0xc0, !PT ;  /* 0xffff0000302b7812 */ /* 0x000fe400078ec0ff */
[----:B------:R-:W-:Y:S02]  /*7c60*/  SHF.L.U32 R42, R49, 0x10, RZ ;  /* 0x00000010312a7819 */ /* 0x000fe400000006ff */
[----:B------:R-:W-:Y:S02]  /*7c70*/  SHF.L.U32 R45, R51, 0x10, RZ ;  /* 0x00000010332d7819 */ /* 0x000fe400000006ff */
[----:B------:R-:W-:Y:S02]  /*7c80*/  LOP3.LUT R44, R75, 0xffff0000, RZ, 0xc0, !PT ;  /* 0xffff00004b2c7812 */ /* 0x000fe400078ec0ff */
[----:B------:R-:W-:Y:S03]  /*7c90*/  ISETP.NE.AND P0, PT, R99, RZ, PT ;  /* 0x000000ff6300720c */ /* 0x000fe60003f05270 */
[----:B------:R-:W3:Y:S02]  /*7ca0*/  LDTM.x32 R4, tmem[UR4] ;  /* 0x00000004000479ee */ /* 0x000ee400082c0000 */
[C---:B---3--:R-:W-:Y:S01]  /*7cb0*/  FMUL R0, R38.reuse, R4 ;  /* 0x0000000426007220 */ /* 0x048fe20000400000 */
[C---:B------:R-:W-:Y:S01]  /*7cc0*/  FMUL R2, R38.reuse, R5 ;  /* 0x0000000526027220 */ /* 0x040fe20000400000 */
[C---:B-1----:R-:W-:Y:S01]  /*7cd0*/  FMUL R3, R38.reuse, R6 ;  /* 0x0000000626037220 */ /* 0x042fe20000400000 */
[----:B------:R-:W-:Y:S01]  /*7ce0*/  FMUL R7, R38, R7 ;  /* 0x0000000726077220 */ /* 0x000fe20000400000 */
[----:B------:R-:W-:Y:S01]  /*7cf0*/  FFMA R0, R41, R40, R0 ;  /* 0x0000002829007223 */ /* 0x000fe20000000000 */
[----:B------:R-:W-:Y:S01]  /*7d00*/  LOP3.LUT R40, R49, 0xffff0000, RZ, 0xc0, !PT ;  /* 0xffff000031287812 */ /* 0x000fe200078ec0ff */
[C---:B------:R-:W-:Y:S01]  /*7d10*/  FFMA R2, R41.reuse, R43, R2 ;  /* 0x0000002b29027223 */ /* 0x040fe20000000002 */
[C---:B------:R-:W-:Y:S01]  /*7d20*/  SHF.L.U32 R43, R50.reuse, 0x10, RZ ;  /* 0x00000010322b7819 */ /* 0x040fe200000006ff */
[C---:B------:R-:W-:Y:S01]  /*7d30*/  FFMA R3, R41.reuse, R42, R3 ;  /* 0x0000002a29037223 */ /* 0x040fe20000000003 */
[----:B------:R-:W-:Y:S01]  /*7d40*/  LOP3.LUT R42, R50, 0xffff0000, RZ, 0xc0, !PT ;  /* 0xffff0000322a7812 */ /* 0x000fe200078ec0ff */
[----:B------:R-:W-:Y:S01]  /*7d50*/  FMUL R4, R38, R8 ;  /* 0x0000000826047220 */ /* 0x000fe20000400000 */
[----:B------:R-:W-:Y:S01]  /*7d60*/  F2FP.BF16.F32.PACK_AB R52, R2, R0 ;  /* 0x000000000234723e */ /* 0x000fe200000010ff */
[----:B------:R-:W-:Y:S01]  /*7d70*/  FFMA R7, R41, R40, R7 ;  /* 0x0000002829077223 */ /* 0x000fe20000000007 */
[----:B------:R-:W-:Y:S01]  /*7d80*/  LOP3.LUT R40, R51, 0xffff0000, RZ, 0xc0, !PT ;  /* 0xffff000033287812 */ /* 0x000fe200078ec0ff */
[C---:B------:R-:W-:Y:S01]  /*7d90*/  FMUL R5, R38.reuse, R9 ;  /* 0x0000000926057220 */ /* 0x040fe20000400000 */
[C---:B------:R-:W-:Y:S01]  /*7da0*/  FMUL R6, R38.reuse, R10 ;  /* 0x0000000a26067220 */ /* 0x040fe20000400000 */
[----:B------:R-:W-:Y:S01]  /*7db0*/  FMUL R11, R38, R11 ;  /* 0x0000000b260b7220 */ /* 0x000fe20000400000 */
[----:B------:R-:W-:Y:S01]  /*7dc0*/  F2FP.BF16.F32.PACK_AB R53, R7, R3 ;  /* 0x000000030735723e */ /* 0x000fe200000010ff */
[C---:B------:R-:W-:Y:S01]  /*7dd0*/  FFMA R4, R41.reuse, R43, R4 ;  /* 0x0000002b29047223 */ /* 0x040fe20000000004 */
[C---:B------:R-:W-:Y:S01]  /*7de0*/  SHF.L.U32 R43, R56.reuse, 0x10, RZ ;  /* 0x00000010382b7819 */ /* 0x040fe200000006ff */
[----:B------:R-:W-:Y:S01]  /*7df0*/  FFMA R5, R41, R42, R5 ;  /* 0x0000002a29057223 */ /* 0x000fe20000000005 */
[----:B------:R-:W-:Y:S01]  /*7e00*/  LOP3.LUT R42, R57, 0xffff0000, RZ, 0xc0, !PT ;  /* 0xffff0000392a7812 */ /* 0x000fe200078ec0ff */
[----:B------:R-:W-:Y:S01]  /*7e10*/  FFMA R6, R41, R45, R6 ;  /* 0x0000002d29067223 */ /* 0x000fe20000000006 */
[----:B------:R-:W-:Y:S01]  /*7e20*/  SHF.L.U32 R45, R57, 0x10, RZ ;  /* 0x00000010392d7819 */ /* 0x000fe200000006ff */
[----:B------:R-:W-:Y:S01]  /*7e30*/  FFMA R11, R41, R40, R11 ;  /* 0x00000028290b7223 */ /* 0x000fe2000000000b */
[----:B------:R-:W-:Y:S01]  /*7e40*/  LOP3.LUT R40, R56, 0xffff0000, RZ, 0xc0, !PT ;  /* 0xffff000038287812 */ /* 0x000fe200078ec0ff */
[C---:B------:R-:W-:Y:S01]  /*7e50*/  FMUL R8, R38.reuse, R12 ;  /* 0x0000000c26087220 */ /* 0x040fe20000400000 */
[----:B------:R-:W-:Y:S01]  /*7e60*/  F2FP.BF16.F32.PACK_AB R54, R5, R4 ;  /* 0x000000040536723e */ /* 0x000fe200000010ff */
[C---:B------:R-:W-:Y:S01]  /*7e70*/  FMUL R9, R38.reuse, R13 ;  /* 0x0000000d26097220 */ /* 0x040fe20000400000 */
[----:B------:R-:W-:Y:S01]  /*7e80*/  F2FP.BF16.F32.PACK_AB R55, R11, R6 ;  /* 0x000000060b37723e */ /* 0x000fe200000010ff */
[C---:B------:R-:W-:Y:S01]  /*7e90*/  FMUL R10, R38.reuse, R14 ;  /* 0x0000000e260a7220 */ /* 0x040fe20000400000 */
[----:B------:R-:W-:Y:S01]  /*7ea0*/  FMUL R15, R38, R15 ;  /* 0x0000000f260f7220 */ /* 0x000fe20000400000 */
[----:B------:R-:W-:Y:S01]  /*7eb0*/  FFMA R8, R41, R43, R8 ;  /* 0x0000002b29087223 */ /* 0x000fe20000000008 */
[----:B------:R-:W-:Y:S01]  /*7ec0*/  SHF.L.U32 R43, R59, 0x10, RZ ;  /* 0x000000103b2b7819 */ /* 0x000fe200000006ff */
[C---:B------:R-:W-:Y:S01]  /*7ed0*/  FFMA R9, R41.reuse, R40, R9 ;  /* 0x0000002829097223 */ /* 0x040fe20000000009 */
[C---:B------:R-:W-:Y:S01]  /*7ee0*/  SHF.L.U32 R40, R58.reuse, 0x10, RZ ;  /* 0x000000103a287819 */ /* 0x040fe200000006ff */
        /* <DEDUP_REMOVED lines=8> */
[----:B------:R-:W-:Y:S01]  /*7f70*/  FMUL R14, R38, R18 ;  /* 0x00000012260e7220 */ /* 0x000fe20000400000 */
[----:B------:R-:W-:Y:S01]  /*7f80*/  FFMA R12, R41, R40, R12 ;  /* 0x00000028290c7223 */ /* 0x000fe2000000000c */
[----:B------:R-:W-:Y:S01]  /*7f90*/  LOP3.LUT R40, R59, 0xffff0000, RZ, 0xc0, !PT ;  /* 0xffff00003b287812 */ /* 0x000fe200078ec0ff */
[C---:B------:R-:W-:Y:S01]  /*7fa0*/  FFMA R13, R41.reuse, R42, R13 ;  /* 0x0000002a290d7223 */ /* 0x040fe2000000000d */
[----:B------:R-:W-:Y:S01]  /*7fb0*/  LOP3.LUT R42, R64, 0xffff0000, RZ, 0xc0, !PT ;  /* 0xffff0000402a7812 */ /* 0x000fe200078ec0ff */
[----:B------:R-:W-:Y:S01]  /*7fc0*/  FMUL R19, R38, R19 ;  /* 0x0000001326137220 */ /* 0x000fe20000400000 */
[----:B------:R-:W-:Y:S01]  /*7fd0*/  FFMA R14, R41, R43, R14 ;  /* 0x0000002b290e7223 */ /* 0x000fe2000000000e */
[----:B------:R-:W-:Y:S01]  /*7fe0*/  SHF.L.U32 R43, R64, 0x10, RZ ;  /* 0x00000010402b7819 */ /* 0x000fe200000006ff */
[----:B------:R1:W-:Y:S01]  /*7ff0*/  STS.128 [R83], R52 ;  /* 0x0000003453007388 */ /* 0x0003e20000000c00 */
[----:B------:R-:W-:Y:S01]  /*8000*/  F2FP.BF16.F32.PACK_AB R62, R13, R12 ;  /* 0x0000000c0d3e723e */ /* 0x000fe200000010ff */
[C---:B------:R-:W-:Y:S01]  /*8010*/  FMUL R16, R38.reuse, R20 ;  /* 0x0000001426107220 */ /* 0x040fe20000400000 */
        /* <DEDUP_REMOVED lines=8> */
[C---:B------:R-:W-:Y:S01]  /*80a0*/  FFMA R17, R41.reuse, R42, R17 ;  /* 0x0000002a29117223 */ /* 0x040fe20000000011 */
[----:B------:R-:W-:Y:S01]  /*80b0*/  FFMA R18, R41, R45, R18 ;  /* 0x0000002d29127223 */ /* 0x000fe20000000012 */
[----:B------:R1:W-:Y:S01]  /*80c0*/  STS.128 [R82+0x10], R60 ;  /* 0x0000103c52007388 */ /* 0x0003e20000000c00 */
[----:B------:R-:W-:Y:S01]  /*80d0*/  SHF.L.U32 R45, R67, 0x10, RZ ;  /* 0x00000010432d7819 */ /* 0x000fe200000006ff */
[----:B------:R-:W-:Y:S01]  /*80e0*/  FFMA R23, R41, R40, R23 ;  /* 0x0000002829177223 */ /* 0x000fe20000000017 */
[----:B------:R-:W-:Y:S01]  /*80f0*/  LOP3.LUT R40, R66, 0xffff0000, RZ, 0xc0, !PT ;  /* 0xffff000042287812 */ /* 0x000fe200078ec0ff */
[C---:B------:R-:W-:Y:S01]  /*8100*/  FMUL R20, R38.reuse, R24 ;  /* 0x0000001826147220 */ /* 0x040fe20000400000 */
[----:B------:R-:W-:Y:S01]  /*8110*/  LOP3.LUT R42, R67, 0xffff0000, RZ, 0xc0, !PT ;  /* 0xffff0000432a7812 */ /* 0x000fe200078ec0ff */
[C---:B------:R-:W-:Y:S01]  /*8120*/  FMUL R21, R38.reuse, R25 ;  /* 0x0000001926157220 */ /* 0x040fe20000400000 */
[----:B------:R-:W-:Y:S01]  /*8130*/  F2FP.BF16.F32.PACK_AB R68, R17, R16 ;  /* 0x000000101144723e */ /* 0x000fe200000010ff */
[C---:B------:R-:W-:Y:S01]  /*8140*/  FMUL R22, R38.reuse, R26 ;  /* 0x0000001a26167220 */ /* 0x040fe20000400000 */
[----:B------:R-:W-:Y:S01]  /*8150*/  FMUL R27, R38, R27 ;  /* 0x0000001b261b7220 */ /* 0x000fe20000400000 */
[C---:B------:R-:W-:Y:S01]  /*8160*/  FFMA R20, R41.reuse, R43, R20 ;  /* 0x0000002b29147223 */ /* 0x040fe20000000014 */
[C---:B------:R-:W-:Y:S01]  /*8170*/  FFMA R21, R41.reuse, R40, R21 ;  /* 0x0000002829157223 */ /* 0x040fe20000000015 */
[C---:B------:R-:W-:Y:S01]  /*8180*/  FFMA R22, R41.reuse, R45, R22 ;  /* 0x0000002d29167223 */ /* 0x040fe20000000016 */
[----:B------:R-:W-:Y:S01]  /*8190*/  FFMA R27, R41, R42, R27 ;  /* 0x0000002a291b7223 */ /* 0x000fe2000000001b */
[----:B------:R-:W-:Y:S01]  /*81a0*/  SHF.L.U32 R40, R72, 0x10, RZ ;  /* 0x0000001048287819 */ /* 0x000fe200000006ff */
[----:B------:R-:W-:Y:S01]  /*81b0*/  FMUL R24, R38, R28 ;  /* 0x0000001c26187220 */ /* 0x000fe20000400000 */
[----:B------:R-:W-:Y:S01]  /*81c0*/  LOP3.LUT R42, R72, 0xffff0000, RZ, 0xc0, !PT ;  /* 0xffff0000482a7812 */ /* 0x000fe200078ec0ff */
[C---:B------:R-:W-:Y:S01]  /*81d0*/  FMUL R25, R38.reuse, R29 ;  /* 0x0000001d26197220 */ /* 0x040fe20000400000 */
[----:B------:R-:W-:Y:S01]  /*81e0*/  SHF.L.U32 R43, R73, 0x10, RZ ;  /* 0x00000010492b7819 */ /* 0x000fe200000006ff */
[C---:B------:R-:W-:Y:S01]  /*81f0*/  FMUL R26, R38.reuse, R30 ;  /* 0x0000001e261a7220 */ /* 0x040fe20000400000 */
[C---:B------:R-:W-:Y:S01]  /*8200*/  FFMA R24, R41.reuse, R40, R24 ;  /* 0x0000002829187223 */ /* 0x040fe20000000018 */
[----:B------:R-:W-:Y:S01]  /*8210*/  FFMA R25, R41, R42, R25 ;  /* 0x0000002a29197223 */ /* 0x000fe20000000019 */
[----:B------:R-:W-:Y:S01]  /*8220*/  LOP3.LUT R40, R73, 0xffff0000, RZ, 0xc0, !PT ;  /* 0xffff000049287812 */ /* 0x000fe200078ec0ff */
[----:B------:R-:W-:Y:S01]  /*8230*/  FFMA R26, R41, R43, R26 ;  /* 0x0000002b291a7223 */ /* 0x000fe2000000001a */
[----:B------:R-:W-:Y:S01]  /*8240*/  FMUL R31, R38, R31 ;  /* 0x0000001f261f7220 */ /* 0x000fe20000400000 */
[----:B------:R-:W-:Y:S01]  /*8250*/  SHF.L.U32 R43, R74, 0x10, RZ ;  /* 0x000000104a2b7819 */ /* 0x000fe200000006ff */
[----:B------:R-:W-:Y:S01]  /*8260*/  FMUL R28, R38, R32 ;  /* 0x00000020261c7220 */ /* 0x000fe20000400000 */
[----:B------:R-:W-:Y:S01]  /*8270*/  LOP3.LUT R42, R74, 0xffff0000, RZ, 0xc0, !PT ;  /* 0xffff00004a2a7812 */ /* 0x000fe200078ec0ff */
[C---:B------:R-:W-:Y:S01]  /*8280*/  FMUL R29, R38.reuse, R33 ;  /* 0x00000021261d7220 */ /* 0x040fe20000400000 */
[----:B------:R-:W-:Y:S01]  /*8290*/  SHF.L.U32 R45, R75, 0x10, RZ ;  /* 0x000000104b2d7819 */ /* 0x000fe200000006ff */
[C---:B------:R-:W-:Y:S01]  /*82a0*/  FMUL R30, R38.reuse, R34 ;  /* 0x00000022261e7220 */ /* 0x040fe20000400000 */
[----:B------:R-:W-:Y:S01]  /*82b0*/  FFMA R31, R41, R40, R31 ;  /* 0x00000028291f7223 */ /* 0x000fe2000000001f */
[----:B------:R-:W-:Y:S01]  /*82c0*/  FMUL R35, R38, R35 ;  /* 0x0000002326237220 */ /* 0x000fe20000400000 */
[----:B------:R-:W-:Y:S01]  /*82d0*/  F2FP.BF16.F32.PACK_AB R69, R23, R18 ;  /* 0x000000121745723e */ /* 0x000fe200000010ff */
[----:B------:R-:W-:Y:S01]  /*82e0*/  FFMA R28, R41, R43, R28 ;  /* 0x0000002b291c7223 */ /* 0x000fe2000000001c */
[----:B------:R-:W-:Y:S01]  /*82f0*/  F2FP.BF16.F32.PACK_AB R70, R21, R20 ;  /* 0x000000141546723e */ /* 0x000fe200000010ff */
[----:B------:R-:W-:Y:S01]  /*8300*/  FFMA R29, R41, R42, R29 ;  /* 0x0000002a291d7223 */ /* 0x000fe2000000001d */
[----:B------:R-:W-:Y:S01]  /*8310*/  F2FP.BF16.F32.PACK_AB R71, R27, R22 ;  /* 0x000000161b47723e */ /* 0x000fe200000010ff */
[C---:B------:R-:W-:Y:S01]  /*8320*/  FFMA R30, R41.reuse, R45, R30 ;  /* 0x0000002d291e7223 */ /* 0x040fe2000000001e */
[----:B------:R-:W-:Y:S01]  /*8330*/  FFMA R35, R41, R44, R35 ;  /* 0x0000002c29237223 */ /* 0x000fe20000000023 */
[----:B------:R-:W-:Y:S02]  /*8340*/  F2FP.BF16.F32.PACK_AB R104, R25, R24 ;  /* 0x000000181968723e */ /* 0x000fe400000010ff */
[----:B------:R1:W-:Y:S01]  /*8350*/  STS.128 [R47+0x20], R68 ;  /* 0x000020442f007388 */ /* 0x0003e20000000c00 */
[----:B------:R-:W-:Y:S02]  /*8360*/  F2FP.BF16.F32.PACK_AB R105, R31, R26 ;  /* 0x0000001a1f69723e */ /* 0x000fe400000010ff */
[----:B------:R-:W-:Y:S02]  /*8370*/  F2FP.BF16.F32.PACK_AB R106, R29, R28 ;  /* 0x0000001c1d6a723e */ /* 0x000fe400000010ff */
[----:B------:R-:W-:Y:S05]  /*8380*/  F2FP.BF16.F32.PACK_AB R107, R35, R30 ;  /* 0x0000001e236b723e */ /* 0x000fea00000010ff */
[----:B------:R1:W-:Y:S01]  /*8390*/  STS.128 [R46+0x10], R104 ;  /* 0x000010682e007388 */ /* 0x0003e20000000c00 */
[----:B------:R-:W-:Y:S01]  /*83a0*/  @!PT LDS RZ, [RZ] ;  /* 0x00000000fffff984 */ /* 0x000fe20000000800 */
[----:B------:R-:W-:Y:S01]  /*83b0*/  @!PT LDS RZ, [RZ] ;  /* 0x00000000fffff984 */ /* 0x000fe20000000800 */
[----:B------:R-:W-:Y:S01]  /*83c0*/  @!PT LDS RZ, [RZ] ;  /* 0x00000000fffff984 */ /* 0x000fe20000000800 */
[----:B------:R-:W-:Y:S01]  /*83d0*/  @!PT LDS RZ, [RZ] ;  /* 0x00000000fffff984 */ /* 0x000fe20000000800 */
[----:B------:R3:W-:Y:S07]  /*83e0*/  MEMBAR.ALL.CTA ;  /* 0x0000000000007992 */ /* 0x0007ee0000008000 */
[----:B---3--:R-:W3:Y:S02]  /*83f0*/  FENCE.VIEW.ASYNC.S ;  /* 0x00000000000073c6 */ /* 0x008ee40000000000 */
[----:B---3--:R-:W-:Y:S06]  /*8400*/  BAR.SYNC.DEFER_BLOCKING 0x1, 0x80 ;  /* 0x0042000000007b1d */ /* 0x008fec0000010000 */
[----:B------:R-:W-:Y:S05]  /*8410*/  @P0 BRA `(.L_x_117) ;  /* 0x0000000000240947 */ /* 0x000fea0003800000 */
[----:B------:R-:W3:Y:S01]  /*8420*/  LDCU.64 UR6, c[0x0][0x348] ;  /* 0x00006900ff0677ac */ /* 0x000ee20008000a00 */
[----:B------:R-:W-:Y:S01]  /*8430*/  R2UR UR5, R109 ;  /* 0x000000006d0572ca */ /* 0x000fe200000e0000 */
[----:B------:R-:W-:Y:S11]  /*8440*/  UMOV UR51, UR52 ;  /* 0x0000003400337c82 */ /* 0x000ff60008000000 */
[----:B------:R-:W-:Y:S01]  /*8450*/  @!UPT UIADD3 URZ, UPT, UPT, URZ, URZ, URZ ;  /* 0x000000fffffff290 */ /* 0x000fe2000fffe0ff */
[----:B------:R-:W-:Y:S02]  /*8460*/  UIADD3 UR48, UPT, UPT, UR46, 0x200, UR5 ;  /* 0x000002002e307890 */ /* 0x000fe4000fffe005 */
[----:B---3--:R-:W-:Y:S04]  /*8470*/  UIADD3 UR4, UP0, UPT, UR6, 0xa80, URZ ;  /* 0x00000a8006047890 */ /* 0x008fe8000ff1e0ff */
[----:B------:R-:W-:Y:S09]  /*8480*/  UIADD3.X UR5, UPT, UPT, URZ, UR7, URZ, UP0, !UPT ;  /* 0x00000007ff057290 */ /* 0x000ff200087fe4ff */
[----:B------:R3:W-:Y:S02]  /*8490*/  UTMASTG.3D [UR48], [UR4] ;  /* 0x00000030040073b5 */ /* 0x0007e40008010000 */
[----:B---3--:R0:W-:Y:S02]  /*84a0*/  UTMACMDFLUSH ;  /* 0x00000000000079b7 */ /* 0x0081e40000000000 */
.L_x_117:
[----:B------:R-:W-:Y:S05]  /*84b0*/  BSYNC.RECONVERGENT B0 ;  /* 0x0000000000007941 */ /* 0x000fea0003800200 */
.L_x_116:
[----:B------:R-:W-:Y:S01]  /*84c0*/  UIADD3 UR43, UPT, UPT, UR45, 0x1, URZ ;  /* 0x000000012d2b7890 */ /* 0x000fe2000fffe0ff */
[----:B------:R-:W-:Y:S03]  /*84d0*/  BSSY.RECONVERGENT B0, `(.L_x_118) ;  /* 0x0000005000007945 */ /* 0x000fe60003800200 */
[----:B------:R-:W-:Y:S04]  /*84e0*/  UISETP.NE.AND UP0, UPT, UR43, 0x3, UPT ;  /* 0x000000032b00788c */ /* 0x000fe8000bf05270 */
[----:B------:R-:W-:Y:S01]  /*84f0*/  USEL UR44, UR43, URZ, UP0 ;  /* 0x000000ff2b2c7287 */ /* 0x000fe20008000000 */
[----:B------:R-:W-:Y:S11]  /*8500*/  @P0 BRA `(.L_x_119) ;  /* 0x0000000000040947 */ /* 0x000ff60003800000 */
[----:B------:R-:W-:Y:S04]  /*8510*/  DEPBAR.LE SB0, 0x1 ;  /* 0x000080400000791a */ /* 0x000fe80000000000 */
.L_x_119:
[----:B------:R-:W-:Y:S05]  /*8520*/  BSYNC.RECONVERGENT B0 ;  /* 0x0000000000007941 */ /* 0x000fea0003800200 */
.L_x_118:
[----:B------:R-:W-:Y:S01]  /*8530*/  BAR.SYNC.DEFER_BLOCKING 0x1, 0x80 ;  /* 0x0042000000007b1d */ /* 0x000fe20000010000 */
[----:B------:R-:W-:Y:S01]  /*8540*/  ISETP.NE.AND P1, PT, R108, RZ, PT ;  /* 0x000000ff6c00720c */ /* 0x000fe20003f25270 */
[----:B------:R-:W-:Y:S01]  /*8550*/  UISETP.NE.AND UP0, UPT, UR53, URZ, UPT ;  /* 0x000000ff3500728c */ /* 0x000fe2000bf05270 */
[----:B------:R-:W-:Y:S11]  /*8560*/  LEA R2, R111, UR46, 0x3 ;  /* 0x0000002e6f027c11 */ /* 0x000ff6000f8e18ff */
[----:B------:R-:W-:Y:S01]  /*8570*/  @P1 SHF.L.U32 R3, R112, 0x1f, RZ ;  /* 0x0000001f70031819 */ /* 0x000fe200000006ff */
[----:B------:R-:W-:Y:S06]  /*8580*/  BRA.U !UP0, `(.L_x_120) ;  /* 0x0000000108287547 */ /* 0x000fec000b800000 */
[----:B------:R-:W-:Y:S01]  /*8590*/  R2UR UR4, R88 ;  /* 0x00000000580472ca */ /* 0x000fe200000e0000 */
[----:B------:R-:W-:Y:S05]  /*85a0*/  IMAD.U32 R5, RZ, RZ, UR47 ;  /* 0x0000002fff057e24 */ /* 0x000fea000f8e00ff */
[----:B------:R-:W-:Y:S05]  /*85b0*/  @P1 LEA R5, R5, UR46, 0x3 ;  /* 0x0000002e05051c11 */ /* 0x000fea000f8e18ff */
[----:B------:R-:W-:Y:S02]  /*85c0*/  @P1 VIADD R5, R5, 0x58 ;  /* 0x0000005805051836 */ /* 0x000fe40000000000 */
[----:B------:R-:W-:Y:S01]  /*85d0*/  IMAD.U32 R0, RZ, RZ, UR4 ;  /* 0x00000004ff007e24 */ /* 0x000fe2000f8e00ff */
[----:B------:R-:W-:Y:S04]  /*85e0*/  UIADD3 UR4, UPT, UPT, UR47, 0x1, URZ ;  /* 0x000000012f047890 */ /* 0x000fe8000fffe0ff */
[----:B------:R-:W-:Y:S01]  /*85f0*/  @P1 PRMT R0, R0, 0x654, R5 ;  /* 0x0000065400001816 */ /* 0x000fe20000000005 */
[----:B------:R-:W-:Y:S03]  /*8600*/  UISETP.NE.AND UP0, UPT, UR4, 0x3, UPT ;  /* 0x000000030400788c */ /* 0x000fe6000bf05270 */
[----:B------:R3:W-:Y:S01]  /*8610*/  @P1 SYNCS.ARRIVE.TRANS64.RED.A1T0 RZ, [R0+URZ], RZ ;  /* 0x000000ff00ff19a7 */ /* 0x0007e200081004ff */
[----:B------:R-:W-:Y:S07]  /*8620*/  USEL UR47, UR4, URZ, UP0 ;  /* 0x000000ff042f7287 */ /* 0x000fee0008000000 */
.L_x_120:
[----:B------:R-:W4:Y:S01]  /*8630*/  @P1 SYNCS.PHASECHK.TRANS64.TRYWAIT P0, [R2+URZ+0x40], R3 ;  /* 0x00004003020015a7 */ /* 0x000f2200080011ff */
[----:B------:R-:W-:Y:S01]  /*8640*/  BSSY B1, `(.L_x_121) ;  /* 0x0000015000017945 */ /* 0x000fe20003800000 */
[----:B----4-:R-:W-:Y:S03]  /*8650*/  @P1 SEL R110, RZ, 0x1, !P0 ;  /* 0x00000001ff6e1807 */ /* 0x010fe60004000000 */
[----:B------:R-:W-:Y:S05]  /*8660*/  @!P1 BRA `(.L_x_122) ;  /* 0x0000000000489947 */ /* 0x000fea0003800000 */
[----:B------:R-:W-:Y:S01]  /*8670*/  ISETP.NE.AND P1, PT, R113, RZ, PT ;  /* 0x000000ff7100720c */ /* 0x000fe20003f25270 */
[----:B------:R-:W-:Y:S01]  /*8680*/  BSSY B0, `(.L_x_123) ;  /* 0x000000a000007945 */ /* 0x000fe20003800000 */
[----:B------:R-:W-:Y:S11]  /*8690*/  ISETP.NE.AND P0, PT, R110, RZ, PT ;  /* 0x000000ff6e00720c */ /* 0x000ff60003f05270 */
[----:B------:R-:W-:Y:S04]  /*86a0*/  @P1 IMAD R111, R111, 0x2000, R98 ;  /* 0x000020006f6f1824 */ /* 0x000fe800078e0262 */
[----:B------:R-:W-:Y:S01]  /*86b0*/  @P1 IMAD.IADD R4, R81, 0x1, R111 ;  /* 0x0000000151041824 */ /* 0x000fe200078e026f */
[----:B------:R-:W-:Y:S03]  /*86c0*/  @P1 IADD3 R3, PT, PT, R80, R111, RZ ;  /* 0x0000006f50031210 */ /* 0x000fe60007ffe0ff */
[----:B---3--:R-:W-:Y:S01]  /*86d0*/  @P1 IMAD.IADD R0, R97, 0x1, R4 ;  /* 0x0000000161001824 */ /* 0x008fe200078e0204 */
[----:B------:R-:W-:Y:S06]  /*86e0*/  @P0 BRA `(.L_x_124) ;  /* 0x00000000000c0947 */ /* 0x000fec0003800000 */
[----:B------:R-:W-:Y:S04]  /*86f0*/  SHF.L.U32 R5, R112, 0x1f, RZ ;  /* 0x0000001f70057819 */ /* 0x000fe800000006ff */
[----:B------:R-:W3:Y:S02]  /*8700*/  SYNCS.PHASECHK.TRANS64.TRYWAIT P0, [R2+URZ+0x40], R5 ;  /* 0x00004005020075a7 */ /* 0x000ee400080011ff */
[----:B---3--:R-:W-:Y:S05]  /*8710*/  @!P0 BRA `(.L_x_125) ;  /* 0x0000001800648947 */ /* 0x008fea0003800000 */
.L_x_124:
[----:B------:R-:W-:Y:S05]  /*8720*/  BSYNC B0 ;  /* 0x0000000000007941 */ /* 0x000fea0003800000 */
.L_x_123:
[----:B------:R-:W-:Y:S11]  /*8730*/  ISETP.NE.AND P0, PT, R113, RZ, PT ;  /* 0x000000ff7100720c */ /* 0x000ff60003f05270 */
[----:B------:R-:W-:Y:S02]  /*8740*/  @!UPT UIADD3 URZ, UPT, UPT, URZ, URZ, URZ ;  /* 0x000000fffffff290 */ /* 0x000fe4000fffe0ff */
[----:B------:R4:W1:Y:S04]  /*8750*/  @P0 LDS.128 R48, [R111] ;  /* 0x000000006f300984 */ /* 0x0008680000000c00 */
[----:B------:R4:W1:Y:S04]  /*8760*/  @P0 LDS.128 R64, [R3+0x20] ;  /* 0x0000200003400984 */ /* 0x0008680000000c00 */
[----:B------:R4:W1:Y:S04]  /*8770*/  @P0 LDS.128 R56, [R4+0x10] ;  /* 0x0000100004380984 */ /* 0x0008680000000c00 */
[----:B------:R4:W1:Y:S02]  /*8780*/  @P0 LDS.128 R72, [R0+0x10] ;  /* 0x0000100000480984 */ /* 0x0008640000000c00 */
.L_x_122:
[----:B------:R-:W-:Y:S05]  /*8790*/  BSYNC B1 ;  /* 0x0000000000017941 */ /* 0x000fea0003800000 */
.L_x_121:
[----:B---34-:R-:W-:Y:S05]  /*87a0*/  VIADD R0, R39, 0x20 ;  /* 0x0000002027007836 */ /* 0x018fea0000000000 */
[----:B------:R-:W-:Y:S04]  /*87b0*/  SHF.R.U32.HI R0, RZ, 0x15, R0 ;  /* 0x00000015ff007819 */ /* 0x000fe80000011600 */
[----:B------:R-:W-:Y:S11]  /*87c0*/  LOP3.LUT P0, RZ, R0, 0x3, R85, 0x48, !PT ;  /* 0x0000000300ff7812 */ /* 0x000ff60007804855 */
[----:B------:R-:W-:Y:S02]  /*87d0*/  @!UPT UIADD3 URZ, UPT, UPT, URZ, URZ, URZ ;  /* 0x000000fffffff290 */ /* 0x000fe4000fffe0ff */
[----:B------:R-:W-:Y:S05]  /*87e0*/  @!P0 BRA `(.L_x_126) ;  /* 0x0000000000408947 */ /* 0x000fea0003800000 */
[----:B------:R-:W3:Y:S01]  /*87f0*/  LDCU.64 UR8, c[0x4][0x70] ;  /* 0x01000e00ff0877ac */ /* 0x000ee20008000a00 */
[----:B------:R-:W-:Y:S01]  /*8800*/  MOV R3, 0x0 ;  /* 0x0000000000037802 */ /* 0x000fe20000000f00 */
[----:B------:R-:W-:Y:S02]  /*8810*/  HFMA2 R12, -RZ, RZ, 0, 5.9604644775390625e-08 ;  /* 0x00000001ff0c7431 */ /* 0x000fe400000001ff */
[----:B------:R-:W-:Y:S02]  /*8820*/  IMAD.MOV.U32 R8, RZ, RZ, 0x192 ;  /* 0x00000192ff087424 */ /* 0x000fe400078e00ff */
[----:B------:R-:W-:Y:S01]  /*8830*/  IMAD.MOV.U32 R13, RZ, RZ, RZ ;  /* 0x000000ffff0d7224 */ /* 0x000fe200078e00ff */
[----:B------:R-:W4:Y:S01]  /*8840*/  LDCU.64 UR6, c[0x4][0x78] ;  /* 0x01000f00ff0677ac */ /* 0x000f220008000a00 */
[----:B------:R-:W1:Y:S01]  /*8850*/  LDC.64 R2, c[0x4][R3] ;  /* 0x0100000003027b82 */ /* 0x000e620000000a00 */
[----:B------:R-:W5:Y:S01]  /*8860*/  LDCU.64 UR4, c[0x4][0x10] ;  /* 0x01000200ff0477ac */ /* 0x000f620008000a00 */
[----:B---3--:R-:W-:Y:S01]  /*8870*/  MOV R5, UR9 ;  /* 0x0000000900057c02 */ /* 0x008fe20008000f00 */
[----:B------:R-:W-:Y:S01]  /*8880*/  IMAD.U32 R4, RZ, RZ, UR8 ;  /* 0x00000008ff047e24 */ /* 0x000fe2000f8e00ff */
[----:B----4-:R-:W-:Y:S01]  /*8890*/  MOV R7, UR7 ;  /* 0x0000000700077c02 */ /* 0x010fe20008000f00 */
[----:B------:R-:W-:Y:S01]  /*88a0*/  IMAD.U32 R6, RZ, RZ, UR6 ;  /* 0x00000006ff067e24 */ /* 0x000fe2000f8e00ff */
[----:B-----5:R-:W-:Y:S01]  /*88b0*/  MOV R11, UR5 ;  /* 0x00000005000b7c02 */ /* 0x020fe20008000f00 */
[----:B------:R-:W-:Y:S02]  /*88c0*/  IMAD.U32 R10, RZ, RZ, UR4 ;  /* 0x00000004ff0a7e24 */ /* 0x000fe4000f8e00ff */
[----:B------:R-:W-:Y:S07]  /*88d0*/  LEPC R20, `(.L_x_126) ;  /* 0x000000001014794e */ /* 0x000fee0000000000 */
[----:B-12---:R-:W-:Y:S05]  /*88e0*/  CALL.ABS.NOINC R2 ;  /* 0x0000000002007343 */ /* 0x006fea0003c00000 */
.L_x_126:
[----:B------:R-:W-:Y:S01]  /*88f0*/  ISETP.NE.AND P0, PT, R99, RZ, PT ;  /* 0x000000ff6300720c */ /* 0x000fe20003f05270 */
[----:B------:R-:W-:Y:S05]  /*8900*/  WARPSYNC.ALL ;  /* 0x0000000000007948 */ /* 0x000fea0003800000 */
[----:B------:R-:W-:Y:S01]  /*8910*/  R2UR UR4, R39 ;  /* 0x00000000270472ca */ /* 0x000fe200000e0000 */
[----:B------:R-:W-:Y:S01]  /*8920*/  BSSY.RECONVERGENT B0, `(.L_x_127) ;  /* 0x0000090000007945 */ /* 0x000fe20003800200 */
[C---:B-1----:R-:W-:Y:S02]  /*8930*/  SHF.L.U32 R40, R48.reuse, 0x10, RZ ;  /* 0x0000001030287819 */ /* 0x042fe400000006ff */
[----:B------:R-:W-:Y:S02]  /*8940*/  LOP3.LUT R42, R48, 0xffff0000, RZ, 0xc0, !PT ;  /* 0xffff0000302a7812 */ /* 0x000fe400078ec0ff */
[C---:B------:R-:W-:Y:S02]  /*8950*/  SHF.L.U32 R43, R49.reuse, 0x10, RZ ;  /* 0x00000010312b7819 */ /* 0x040fe400000006ff */
[----:B------:R-:W-:Y:S02]  /*8960*/  LOP3.LUT R44, R49, 0xffff0000, RZ, 0xc0, !PT ;  /* 0xffff0000312c7812 */ /* 0x000fe400078ec0ff */
[C---:B------:R-:W-:Y:S02]  /*8970*/  SHF.L.U32 R45, R50.reuse, 0x10, RZ ;  /* 0x00000010322d7819 */ /* 0x040fe400000006ff */
[----:B--2---:R-:W-:Y:S01]  /*8980*/  LOP3.LUT R46, R50, 0xffff0000, RZ, 0xc0, !PT ;  /* 0xffff0000322e7812 */ /* 0x004fe200078ec0ff */
[----:B------:R-:W1:Y:S01]  /*8990*/  LDTM.x32 R4, tmem[UR4+0x20] ;  /* 0x00002004000479ee */ /* 0x000e6200082c0000 */
[C---:B------:R-:W-:Y:S01]  /*89a0*/  SHF.L.U32 R47, R51.reuse, 0x10, RZ ;  /* 0x00000010332f7819 */ /* 0x040fe200000006ff */
[----:B------:R-:W-:Y:S01]  /*89b0*/  USHF.L.U32 UR4, UR44, 0xd, URZ ;  /* 0x0000000d2c047899 */ /* 0x000fe200080006ff */
[----:B------:R-:W-:Y:S01]  /*89c0*/  LOP3.LUT R48, R51, 0xffff0000, RZ, 0xc0, !PT ;  /* 0xffff000033307812 */ /* 0x000fe200078ec0ff */
[----:B------:R-:W-:Y:S01]  /*89d0*/  NOP ;  /* 0x0000000000007918 */ /* 0x000fe20000000000 */
[C---:B------:R-:W-:Y:S02]  /*89e0*/  SHF.L.U32 R49, R56.reuse, 0x10, RZ ;  /* 0x0000001038317819 */ /* 0x040fe400000006ff */
[----:B------:R-:W-:Y:S02]  /*89f0*/  LOP3.LUT R51, R56, 0xffff0000, RZ, 0xc0, !PT ;  /* 0xffff000038337812 */ /* 0x000fe400078ec0ff */
[C---:B------:R-:W-:Y:S02]  /*8a00*/  SHF.L.U32 R50, R57.reuse, 0x10, RZ ;  /* 0x0000001039327819 */ /* 0x040fe400000006ff */
[----:B------:R-:W-:Y:S02]  /*8a10*/  LOP3.LUT R52, R57, 0xffff0000, RZ, 0xc0, !PT ;  /* 0xffff000039347812 */ /* 0x000fe400078ec0ff */
[----:B------:R-:W-:Y:S02]  /*8a20*/  IADD3 R109, PT, PT, R98, UR4, RZ ;  /* 0x00000004626d7c10 */ /* 0x000fe4000fffe0ff */
[C---:B------:R-:W-:Y:S02]  /*8a30*/  SHF.L.U32 R53, R58.reuse, 0x10, RZ ;  /* 0x000000103a357819 */ /* 0x040fe400000006ff */
[----:B------:R-:W-:Y:S02]  /*8a40*/  LOP3.LUT R54, R58, 0xffff0000, RZ, 0xc0, !PT ;  /* 0xffff00003a367812 */ /* 0x000fe400078ec0ff */
[C---:B------:R-:W-:Y:S02]  /*8a50*/  SHF.L.U32 R55, R59.reuse, 0x10, RZ ;  /* 0x000000103b377819 */ /* 0x040fe400000006ff */
[----:B------:R-:W-:Y:S02]  /*8a60*/  IADD3 R90, PT, PT, R90, 0xb0, RZ ;  /* 0x000000b05a5a7810 */ /* 0x000fe40007ffe0ff */
[----:B------:R-:W-:Y:S01]  /*8a70*/  LOP3.LUT R56, R59, 0xffff0000, RZ, 0xc0, !PT ;  /* 0xffff00003b387812 */ /* 0x000fe200078ec0ff */
[C---:B-1----:R-:W-:Y:S01]  /*8a80*/  FMUL R4, R38.reuse, R4 ;  /* 0x0000000426047220 */ /* 0x042fe20000400000 */
[----:B------:R-:W-:Y:S01]  /*8a90*/  IADD3 R110, PT, PT, R81, R109, RZ ;  /* 0x0000006d516e7210 */ /* 0x000fe20007ffe0ff */
[----:B------:R-:W-:Y:S01]  /*8aa0*/  FMUL R5, R38, R5 ;  /* 0x0000000526057220 */ /* 0x000fe20000400000 */
[----:B------:R-:W-:Y:S01]  /*8ab0*/  SHF.L.U32 R57, R64, 0x10, RZ ;  /* 0x0000001040397819 */ /* 0x000fe200000006ff */
[----:B------:R-:W-:Y:S01]  /*8ac0*/  FMUL R6, R38, R6 ;  /* 0x0000000626067220 */ /* 0x000fe20000400000 */
[----:B------:R-:W-:Y:S01]  /*8ad0*/  IADD3 R109, PT, PT, R80, R109, RZ ;  /* 0x0000006d506d7210 */ /* 0x000fe20007ffe0ff */
[----:B------:R-:W-:Y:S01]  /*8ae0*/  FMUL R7, R38, R7 ;  /* 0x0000000726077220 */ /* 0x000fe20000400000 */
[----:B------:R-:W-:Y:S01]  /*8af0*/  LOP3.LUT R58, R64, 0xffff0000, RZ, 0xc0, !PT ;  /* 0xffff0000403a7812 */ /* 0x000fe200078ec0ff */
[----:B------:R-:W-:Y:S01]  /*8b00*/  FFMA R4, R41, R40, R4 ;  /* 0x0000002829047223 */ /* 0x000fe20000000004 */
[----:B------:R-:W-:Y:S01]  /*8b10*/  SHF.L.U32 R59, R65, 0x10, RZ ;  /* 0x00000010413b7819 */ /* 0x000fe200000006ff */
[----:B------:R-:W-:Y:S01]  /*8b20*/  FMUL R8, R38, R8 ;  /* 0x0000000826087220 */ /* 0x000fe20000400000 */
[----:B------:R-:W-:Y:S01]  /*8b30*/  LOP3.LUT R90, R90, 0xfefffff8, RZ, 0xc0, !PT ;  /* 0xfefffff85a5a7812 */ /* 0x000fe200078ec0ff */
[----:B------:R-:W-:Y:S01]  /*8b40*/  FFMA R5, R41, R42, R5 ;  /* 0x0000002a29057223 */ /* 0x000fe20000000005 */
[----:B------:R-:W-:Y:S01]  /*8b50*/  LOP3.LUT R60, R65, 0xffff0000, RZ, 0xc0, !PT ;  /* 0xffff0000413c7812 */ /* 0x000fe200078ec0ff */
[----:B------:R-:W-:Y:S01]  /*8b60*/  FMUL R9, R38, R9 ;  /* 0x0000000926097220 */ /* 0x000fe20000400000 */
[----:B------:R-:W-:Y:S01]  /*8b70*/  SHF.L.U32 R61, R66, 0x10, RZ ;  /* 0x00000010423d7819 */ /* 0x000fe200000006ff */
[----:B------:R1:W-:Y:S01]  /*8b80*/  SYNCS.ARRIVE.TRANS64.RED.A1T0 RZ, [R90+URZ], RZ ;  /* 0x000000ff5aff79a7 */ /* 0x0003e200081004ff */
[----:B------:R-:W-:Y:S01]  /*8b90*/  F2FP.BF16.F32.PACK_AB R80, R5, R4 ;  /* 0x000000040550723e */ /* 0x000fe200000010ff */
[----:B------:R-:W-:Y:S01]  /*8ba0*/  FFMA R6, R41, R43, R6 ;  /* 0x0000002b29067223 */ /* 0x000fe20000000006 */
[----:B------:R-:W-:Y:S01]  /*8bb0*/  IADD3 R111, PT, PT, R97, R110, RZ ;  /* 0x0000006e616f7210 */ /* 0x000fe20007ffe0ff */
[C---:B------:R-:W-:Y:S01]  /*8bc0*/  FFMA R7, R41.reuse, R44, R7 ;  /* 0x0000002c29077223 */ /* 0x040fe20000000007 */
[C---:B------:R-:W-:Y:S01]  /*8bd0*/  FFMA R8, R41.reuse, R45, R8 ;  /* 0x0000002d29087223 */ /* 0x040fe20000000008 */
[----:B------:R-:W-:Y:S01]  /*8be0*/  FFMA R9, R41, R46, R9 ;  /* 0x0000002e29097223 */ /* 0x000fe20000000009 */
[----:B------:R-:W-:Y:S01]  /*8bf0*/  FMUL R10, R38, R10 ;  /* 0x0000000a260a7220 */ /* 0x000fe20000400000 */
[----:B------:R-:W-:Y:S01]  /*8c00*/  LOP3.LUT R62, R66, 0xffff0000, RZ, 0xc0, !PT ;  /* 0xffff0000423e7812 */ /* 0x000fe200078ec0ff */
[C---:B------:R-:W-:Y:S01]  /*8c10*/  FMUL R11, R38.reuse, R11 ;  /* 0x0000000b260b7220 */ /* 0x040fe20000400000 */
[----:B------:R-:W-:Y:S01]  /*8c20*/  F2FP.BF16.F32.PACK_AB R81, R7, R6 ;  /* 0x000000060751723e */ /* 0x000fe200000010ff */
[----:B------:R-:W-:Y:S01]  /*8c30*/  FFMA R10, R41, R47, R10 ;  /* 0x0000002f290a7223 */ /* 0x000fe2000000000a */
[----:B------:R-:W-:Y:S01]  /*8c40*/  F2FP.BF16.F32.PACK_AB R82, R9, R8 ;  /* 0x000000080952723e */ /* 0x000fe200000010ff */
[----:B------:R-:W-:Y:S01]  /*8c50*/  FFMA R11, R41, R48, R11 ;  /* 0x00000030290b7223 */ /* 0x000fe2000000000b */
[C---:B------:R-:W-:Y:S01]  /*8c60*/  FMUL R0, R38.reuse, R12 ;  /* 0x0000000c26007220 */ /* 0x040fe20000400000 */
[C---:B------:R-:W-:Y:S01]  /*8c70*/  FMUL R2, R38.reuse, R13 ;  /* 0x0000000d26027220 */ /* 0x040fe20000400000 */
[C---:B------:R-:W-:Y:S01]  /*8c80*/  FMUL R3, R38.reuse, R14 ;  /* 0x0000000e26037220 */ /* 0x040fe20000400000 */
[----:B------:R-:W-:Y:S01]  /*8c90*/  SHF.L.U32 R63, R67, 0x10, RZ ;  /* 0x00000010433f7819 */ /* 0x000fe200000006ff */
[----:B------:R-:W-:Y:S01]  /*8ca0*/  FFMA R0, R41, R49, R0 ;  /* 0x0000003129007223 */ /* 0x000fe20000000000 */
[----:B------:R-:W-:Y:S01]  /*8cb0*/  F2FP.BF16.F32.PACK_AB R83, R11, R10 ;  /* 0x0000000a0b53723e */ /* 0x000fe200000010ff */
[----:B------:R-:W-:Y:S01]  /*8cc0*/  FFMA R2, R41, R51, R2 ;  /* 0x0000003329027223 */ /* 0x000fe20000000002 */
[C---:B------:R-:W-:Y:S01]  /*8cd0*/  FMUL R15, R38.reuse, R15 ;  /* 0x0000000f260f7220 */ /* 0x040fe20000400000 */
[C---:B------:R-:W-:Y:S01]  /*8ce0*/  FMUL R12, R38.reuse, R16 ;  /* 0x00000010260c7220 */ /* 0x040fe20000400000 */
[----:B------:R-:W-:Y:S01]  /*8cf0*/  FMUL R13, R38, R17 ;  /* 0x00000011260d7220 */ /* 0x000fe20000400000 */
[----:B------:R1:W-:Y:S01]  /*8d00*/  STS.128 [R98+UR4], R80 ;  /* 0x0000005062007988 */ /* 0x0003e20008000c04 */
[----:B------:R-:W-:Y:S01]  /*8d10*/  LOP3.LUT R64, R67, 0xffff0000, RZ, 0xc0, !PT ;  /* 0xffff000043407812 */ /* 0x000fe200078ec0ff */
[C---:B------:R-:W-:Y:S01]  /*8d20*/  FFMA R3, R41.reuse, R50, R3 ;  /* 0x0000003229037223 */ /* 0x040fe20000000003 */
[----:B------:R-:W-:Y:S01]  /*8d30*/  SHF.L.U32 R65, R72, 0x10, RZ ;  /* 0x0000001048417819 */ /* 0x000fe200000006ff */
[C---:B------:R-:W-:Y:S01]  /*8d40*/  FFMA R15, R41.reuse, R52, R15 ;  /* 0x00000034290f7223 */ /* 0x040fe2000000000f */
[----:B------:R-:W-:Y:S01]  /*8d50*/  F2FP.BF16.F32.PACK_AB R104, R2, R0 ;  /* 0x000000000268723e */ /* 0x000fe200000010ff */
[C---:B------:R-:W-:Y:S01]  /*8d60*/  FFMA R12, R41.reuse, R53, R12 ;  /* 0x00000035290c7223 */ /* 0x040fe2000000000c */
[C---:B------:R-:W-:Y:S01]  /*8d70*/  FFMA R13, R41.reuse, R54, R13 ;  /* 0x00000036290d7223 */ /* 0x040fe2000000000d */
[C---:B------:R-:W-:Y:S01]  /*8d80*/  FMUL R14, R38.reuse, R18 ;  /* 0x00000012260e7220 */ /* 0x040fe20000400000 */
[C---:B------:R-:W-:Y:S01]  /*8d90*/  FMUL R19, R38.reuse, R19 ;  /* 0x0000001326137220 */ /* 0x040fe20000400000 */
[C---:B------:R-:W-:Y:S01]  /*8da0*/  FMUL R16, R38.reuse, R20 ;  /* 0x0000001426107220 */ /* 0x040fe20000400000 */
[C---:B------:R-:W-:Y:S01]  /*8db0*/  FMUL R17, R38.reuse, R21 ;  /* 0x0000001526117220 */ /* 0x040fe20000400000 */
[C---:B------:R-:W-:Y:S01]  /*8dc0*/  FFMA R14, R41.reuse, R55, R14 ;  /* 0x00000037290e7223 */ /* 0x040fe2000000000e */
        /* <DEDUP_REMOVED lines=9> */
[----:B------:R-:W-:Y:S01]  /*8e60*/  FFMA R23, R41, R60, R23 ;  /* 0x0000003c29177223 */ /* 0x000fe20000000017 */
[C---:B------:R-:W-:Y:S01]  /*8e70*/  FMUL R27, R38.reuse, R27 ;  /* 0x0000001b261b7220 */ /* 0x040fe20000400000 */
[----:B------:R-:W-:Y:S01]  /*8e80*/  F2FP.BF16.F32.PACK_AB R105, R15, R3 ;  /* 0x000000030f69723e */ /* 0x000fe200000010ff */
[----:B------:R-:W-:Y:S01]  /*8e90*/  FFMA R20, R41, R61, R20 ;  /* 0x0000003d29147223 */ /* 0x000fe20000000014 */
[----:B------:R-:W-:Y:S01]  /*8ea0*/  F2FP.BF16.F32.PACK_AB R106, R13, R12 ;  /* 0x0000000c0d6a723e */ /* 0x000fe200000010ff */
[----:B------:R-:W-:Y:S01]  /*8eb0*/  FMUL R24, R38, R28 ;  /* 0x0000001c26187220 */ /* 0x000fe20000400000 */
[----:B------:R-:W-:Y:S01]  /*8ec0*/  F2FP.BF16.F32.PACK_AB R107, R19, R14 ;  /* 0x0000000e136b723e */ /* 0x000fe200000010ff */
[----:B------:R-:W-:Y:S01]  /*8ed0*/  FFMA R21, R41, R62, R21 ;  /* 0x0000003e29157223 */ /* 0x000fe20000000015 */
[----:B------:R-:W-:Y:S01]  /*8ee0*/  LOP3.LUT R66, R72, 0xffff0000, RZ, 0xc0, !PT ;  /* 0xffff000048427812 */ /* 0x000fe200078ec0ff */
[C---:B------:R-:W-:Y:S01]  /*8ef0*/  FMUL R25, R38.reuse, R29 ;  /* 0x0000001d26197220 */ /* 0x040fe20000400000 */
[----:B------:R-:W-:Y:S01]  /*8f00*/  SHF.L.U32 R67, R73, 0x10, RZ ;  /* 0x0000001049437819 */ /* 0x000fe200000006ff */
[----:B------:R1:W-:Y:S01]  /*8f10*/  STS.128 [R110+0x10], R104 ;  /* 0x000010686e007388 */ /* 0x0003e20000000c00 */
[----:B------:R-:W-:Y:S01]  /*8f20*/  FFMA R22, R41, R63, R22 ;  /* 0x0000003f29167223 */ /* 0x000fe20000000016 */
[----:B------:R-:W-:Y:S01]  /*8f30*/  LOP3.LUT R68, R73, 0xffff0000, RZ, 0xc0, !PT ;  /* 0xffff000049447812 */ /* 0x000fe200078ec0ff */
[----:B------:R-:W-:Y:S01]  /*8f40*/  FMUL R26, R38, R30 ;  /* 0x0000001e261a7220 */ /* 0x000fe20000400000 */
[C---:B------:R-:W-:Y:S01]  /*8f50*/  FFMA R27, R41.reuse, R64, R27 ;  /* 0x00000040291b7223 */ /* 0x040fe2000000001b */
[----:B------:R-:W-:Y:S01]  /*8f60*/  SHF.L.U32 R69, R74, 0x10, RZ ;  /* 0x000000104a457819 */ /* 0x000fe200000006ff */
[----:B------:R-:W-:Y:S01]  /*8f70*/  FMUL R31, R38, R31 ;  /* 0x0000001f261f7220 */ /* 0x000fe20000400000 */
[C---:B------:R-:W-:Y:S01]  /*8f80*/  FFMA R24, R41.reuse, R65, R24 ;  /* 0x0000004129187223 */ /* 0x040fe20000000018 */
[----:B------:R-:W-:Y:S01]  /*8f90*/  LOP3.LUT R70, R74, 0xffff0000, RZ, 0xc0, !PT ;  /* 0xffff00004a467812 */ /* 0x000fe200078ec0ff */
[C---:B------:R-:W-:Y:S01]  /*8fa0*/  FMUL R28, R38.reuse, R32 ;  /* 0x00000020261c7220 */ /* 0x040fe20000400000 */
[----:B------:R-:W-:Y:S01]  /*8fb0*/  FFMA R25, R41, R66, R25 ;  /* 0x0000004229197223 */ /* 0x000fe20000000019 */
[----:B------:R-:W-:Y:S01]  /*8fc0*/  SHF.L.U32 R71, R75, 0x10, RZ ;  /* 0x000000104b477819 */ /* 0x000fe200000006ff */
[C---:B------:R-:W-:Y:S01]  /*8fd0*/  FMUL R29, R38.reuse, R33 ;  /* 0x00000021261d7220 */ /* 0x040fe20000400000 */
[----:B------:R-:W-:Y:S01]  /*8fe0*/  FFMA R26, R41, R67, R26 ;  /* 0x00000043291a7223 */ /* 0x000fe2000000001a */
[----:B------:R-:W-:Y:S01]  /*8ff0*/  LOP3.LUT R72, R75, 0xffff0000, RZ, 0xc0, !PT ;  /* 0xffff00004b487812 */ /* 0x000fe200078ec0ff */
        /* <DEDUP_REMOVED lines=8> */
[----:B------:R-:W-:Y:S01]  /*9080*/  FFMA R30, R41, R71, R30 ;  /* 0x00000047291e7223 */ /* 0x000fe2000000001e */
[----:B------:R-:W-:Y:S01]  /*9090*/  F2FP.BF16.F32.PACK_AB R115, R27, R22 ;  /* 0x000000161b73723e */ /* 0x000fe200000010ff */
[----:B------:R-:W-:Y:S01]  /*90a0*/  FFMA R35, R41, R72, R35 ;  /* 0x0000004829237223 */ /* 0x000fe20000000023 */
[----:B------:R-:W-:Y:S02]  /*90b0*/  F2FP.BF16.F32.PACK_AB R116, R25, R24 ;  /* 0x000000181974723e */ /* 0x000fe400000010ff */
[----:B------:R-:W-:Y:S01]  /*90c0*/  F2FP.BF16.F32.PACK_AB R117, R31, R26 ;  /* 0x0000001a1f75723e */ /* 0x000fe200000010ff */
[----:B------:R1:W-:Y:S01]  /*90d0*/  STS.128 [R109+0x20], R112 ;  /* 0x000020706d007388 */ /* 0x0003e20000000c00 */
        /* <DEDUP_REMOVED lines=8> */
[----:B--2---:R-:W2:Y:S02]  /*9160*/  FENCE.VIEW.ASYNC.S ;  /* 0x00000000000073c6 */ /* 0x004ea40000000000 */
[----:B--2---:R-:W-:Y:S06]  /*9170*/  BAR.SYNC.DEFER_BLOCKING 0x1, 0x80 ;  /* 0x0042000000007b1d */ /* 0x004fec0000010000 */
[----:B------:R-:W-:Y:S05]  /*9180*/  @P0 BRA `(.L_x_128) ;  /* 0x0000000000240947 */ /* 0x000fea0003800000 */
[----:B------:R-:W2:Y:S01]  /*9190*/  LDCU.64 UR10, c[0x0][0x348] ;  /* 0x00006900ff0a77ac */ /* 0x000ea20008000a00 */
[----:B------:R-:W-:Y:S02]  /*91a0*/  UIADD3 UR9, UPT, UPT, UR49, 0x20, URZ ;  /* 0x0000002031097890 */ /* 0x000fe4000fffe0ff */
[----:B------:R-:W-:Y:S02]  /*91b0*/  UIADD3 UR8, UPT, UPT, UR46, 0x200, UR4 ;  /* 0x000002002e087890 */ /* 0x000fe4000fffe004 */
[----:B--2---:R-:W-:Y:S03]  /*91c0*/  UIADD3 UR6, UP0, UPT, UR10, 0xa80, URZ ;  /* 0x00000a800a067890 */ /* 0x004fe6000ff1e0ff */
[----:B------:R-:W-:Y:S01]  /*91d0*/  UMOV UR10, UR50 ;  /* 0x00000032000a7c82 */ /* 0x000fe20008000000 */
[----:B------:R-:W-:Y:S03]  /*91e0*/  UIADD3.X UR7, UPT, UPT, URZ, UR11, URZ, UP0, !UPT ;  /* 0x0000000bff077290 */ /* 0x000fe600087fe4ff */
[----:B------:R-:W-:Y:S06]  /*91f0*/  UMOV UR11, UR52 ;  /* 0x00000034000b7c82 */ /* 0x000fec0008000000 */
[----:B------:R2:W-:Y:S02]  /*9200*/  UTMASTG.3D [UR8], [UR6] ;  /* 0x00000008060073b5 */ /* 0x0005e40008010000 */
[----:B--2---:R0:W-:Y:S02]  /*9210*/  UTMACMDFLUSH ;  /* 0x00000000000079b7 */ /* 0x0041e40000000000 */
.L_x_128:
[----:B------:R-:W-:Y:S05]  /*9220*/  BSYNC.RECONVERGENT B0 ;  /* 0x0000000000007941 */ /* 0x000fea0003800200 */
.L_x_127:
[----:B------:R-:W-:Y:S01]  /*9230*/  UIADD3 UR4, UPT, UPT, UR44, 0x1, URZ ;  /* 0x000000012c047890 */ /* 0x000fe2000fffe0ff */
[----:B------:R-:W-:Y:S03]  /*9240*/  BSSY.RECONVERGENT B0, `(.L_x_129) ;  /* 0x0000008000007945 */ /* 0x000fe60003800200 */
[----:B------:R-:W-:Y:S04]  /*9250*/  UISETP.NE.AND UP0, UPT, UR4, 0x3, UPT ;  /* 0x000000030400788c */ /* 0x000fe8000bf05270 */
[----:B------:R-:W-:Y:S02]  /*9260*/  UISETP.EQ.XOR UP1, UPT, UR43, 0x3, !UP0 ;  /* 0x000000032b00788c */ /* 0x000fe4000c722a70 */
[----:B------:R-:W-:Y:S02]  /*9270*/  USEL UR45, UR4, URZ, UP0 ;  /* 0x000000ff042d7287 */ /* 0x000fe40008000000 */
[----:B------:R-:W-:Y:S04]  /*9280*/  USEL UR5, URZ, 0x1, !UP1 ;  /* 0x00000001ff057887 */ /* 0x000fe8000c800000 */
[----:B------:R-:W-:Y:S01]  /*9290*/  ULOP3.LUT UR54, UR54, UR5, URZ, 0x3c, !UPT ;  /* 0x0000000536367292 */ /* 0x000fe2000f8e3cff */
[----:B------:R-:W-:Y:S11]  /*92a0*/  @P0 BRA `(.L_x_130) ;  /* 0x0000000000040947 */ /* 0x000ff60003800000 */
[----:B------:R-:W-:Y:S04]  /*92b0*/  DEPBAR.LE SB0, 0x1 ;  /* 0x000080400000791a */ /* 0x000fe80000000000 */
.L_x_130:
[----:B------:R-:W-:Y:S05]  /*92c0*/  BSYNC.RECONVERGENT B0 ;  /* 0x0000000000007941 */ /* 0x000fea0003800200 */
.L_x_129:
[----:B------:R-:W-:Y:S01]  /*92d0*/  BAR.SYNC.DEFER_BLOCKING 0x1, 0x80 ;  /* 0x0042000000007b1d */ /* 0x000fe20000010000 */
[----:B------:R-:W-:Y:S01]  /*92e0*/  UISETP.NE.AND UP0, UPT, UR53, -0x2, UPT ;  /* 0xfffffffe3500788c */ /* 0x000fe2000bf05270 */
[----:B------:R-:W-:Y:S08]  /*92f0*/  IADD3 R0, PT, PT, R36, 0x1, RZ ;  /* 0x0000000124007810 */ /* 0x000ff00007ffe0ff */
[----:B------:R-:W-:Y:S05]  /*9300*/  BRA.U !UP0, `(.L_x_131) ;  /* 0x00000001082c7547 */ /* 0x000fea000b800000 */
[----:B------:R-:W-:Y:S01]  /*9310*/  ISETP.NE.AND P0, PT, R108, RZ, PT ;  /* 0x000000ff6c00720c */ /* 0x000fe20003f05270 */
[----:B------:R-:W-:Y:S01]  /*9320*/  IMAD.U32 R3, RZ, RZ, UR47 ;  /* 0x0000002fff037e24 */ /* 0x000fe2000f8e00ff */
[----:B------:R-:W-:Y:S11]  /*9330*/  R2UR UR4, R88 ;  /* 0x00000000580472ca */ /* 0x000ff600000e0000 */
[----:B------:R-:W-:Y:S02]  /*9340*/  @P0 LEA R3, R3, UR46, 0x3 ;  /* 0x0000002e03030c11 */ /* 0x000fe4000f8e18ff */
[----:B------:R-:W-:Y:S01]  /*9350*/  IMAD.U32 R2, RZ, RZ, UR4 ;  /* 0x00000004ff027e24 */ /* 0x000fe2000f8e00ff */
[----:B------:R-:W-:Y:S02]  /*9360*/  UIADD3 UR4, UPT, UPT, UR47, 0x1, URZ ;  /* 0x000000012f047890 */ /* 0x000fe4000fffe0ff */
[----:B------:R-:W-:Y:S02]  /*9370*/  @P0 VIADD R3, R3, 0x58 ;  /* 0x0000005803030836 */ /* 0x000fe40000000000 */
[----:B------:R-:W-:Y:S03]  /*9380*/  UISETP.NE.AND UP0, UPT, UR4, 0x3, UPT ;  /* 0x000000030400788c */ /* 0x000fe6000bf05270 */
[----:B------:R-:W-:Y:S01]  /*9390*/  @P0 PRMT R2, R2, 0x654, R3 ;  /* 0x0000065402020816 */ /* 0x000fe20000000003 */
[----:B------:R-:W-:Y:S03]  /*93a0*/  USEL UR47, UR4, URZ, UP0 ;  /* 0x000000ff042f7287 */ /* 0x000fe60008000000 */
[----:B------:R2:W-:Y:S09]  /*93b0*/  @P0 SYNCS.ARRIVE.TRANS64.RED.A1T0 RZ, [R2+URZ], RZ ;  /* 0x000000ff02ff09a7 */ /* 0x0005f200081004ff */
.L_x_131:
[----:B------:R-:W-:Y:S01]  /*93c0*/  R2UR UR6, R103 ;  /* 0x00000000670672ca */ /* 0x000fe200000e0000 */
[----:B------:R-:W-:Y:S01]  /*93d0*/  UIADD3 UR53, UPT, UPT, UR53, 0x2, URZ ;  /* 0x0000000235357890 */ /* 0x000fe2000fffe0ff */
[----:B------:R-:W-:Y:S01]  /*93e0*/  R2UR UR5, R86 ;  /* 0x00000000560572ca */ /* 0x000fe200000e0000 */
[----:B------:R-:W-:Y:S01]  /*93f0*/  UMOV UR52, UR63 ;  /* 0x0000003f00347c82 */ /* 0x000fe20008000000 */
[----:B------:R-:W-:Y:S02]  /*9400*/  R2UR UR4, R87 ;  /* 0x00000000570472ca */ /* 0x000fe400000e0000 */
[----:B------:R-:W-:Y:S02]  /*9410*/  ISETP.NE.AND P0, PT, R92, 0x2, PT ;  /* 0x000000025c00780c */ /* 0x000fe40003f05270 */
[----:B------:R-:W-:Y:S02]  /*9420*/  ISETP.NE.AND P1, PT, R0, 0x2, PT ;  /* 0x000000020000780c */ /* 0x000fe40003f25270 */
[----:B--2---:R-:W-:Y:S02]  /*9430*/  SEL R2, RZ, 0x1, P0 ;  /* 0x00000001ff027807 */ /* 0x004fe40000000000 */
[----:B------:R-:W-:Y:S01]  /*9440*/  SEL R3, RZ, 0x1, P1 ;  /* 0x00000001ff037807 */ /* 0x000fe20000800000 */
[----:B------:R-:W-:Y:S01]  /*9450*/  UISETP.NE.AND UP0, UPT, UR6, URZ, UPT ;  /* 0x000000ff0600728c */ /* 0x000fe2000bf05270 */
[----:B------:R-:W-:Y:S01]  /*9460*/  LOP3.LUT R95, R95, R2, RZ, 0x3c, !PT ;  /* 0x000000025f5f7212 */ /* 0x000fe200078e3cff */
[----:B------:R-:W-:Y:S01]  /*9470*/  UIADD3 UR28, UPT, UPT, UR36, UR5, URZ ;  /* 0x00000005241c7290 */ /* 0x000fe2000fffe0ff */
[----:B------:R-:W-:Y:S01]  /*9480*/  LOP3.LUT R96, R96, R3, RZ, 0x3c, !PT ;  /* 0x0000000360607212 */ /* 0x000fe200078e3cff */
[----:B------:R-:W-:Y:S01]  /*9490*/  UIADD3 UR26, UPT, UPT, UR37, UR4, URZ ;  /* 0x00000004251a7290 */ /* 0x000fe2000fffe0ff */
[----:B------:R-:W-:Y:S02]  /*94a0*/  SEL R92, R92, RZ, P0 ;  /* 0x000000ff5c5c7207 */ /* 0x000fe40000000000 */
[----:B------:R-:W-:Y:S02]  /*94b0*/  SEL R36, R0, RZ, P1 ;  /* 0x000000ff00247207 */ /* 0x000fe40000800000 */
[----:B------:R-:W-:Y:S07]  /*94c0*/  BRA.U UP0, `(.L_x_132) ;  /* 0xffffffd500807547 */ /* 0x000fee000b83ffff */
[----:B------:R-:W-:-:S13]  /*94d0*/  R2UR UR4, R89 ;  /* 0x00000000590472ca */ /* 0x000fda00000e0000 */
[----:B------:R-:W-:-:S09]  /*94e0*/  UISETP.NE.AND UP0, UPT, UR4, URZ, UPT ;  /* 0x000000ff0400728c */ /* 0x000fd2000bf05270 */
[----:B------:R-:W-:Y:S05]  /*94f0*/  BRA.U !UP0, `(.L_x_133) ;  /* 0x0000000108487547 */ /* 0x000fea000b800000 */
[----:B------:R-:W2:Y:S02]  /*9500*/  LDCU.64 UR4, c[0x0][0xc90] ;  /* 0x00019200ff0477ac */ /* 0x000ea40008000a00 */
[----:B--2---:R-:W-:-:S04]  /*9510*/  UISETP.NE.U32.AND UP0, UPT, UR4, URZ, UPT ;  /* 0x000000ff0400728c */ /* 0x004fc8000bf05070 */
[----:B------:R-:W-:-:S09]  /*9520*/  UISETP.NE.AND.EX UP0, UPT, UR5, URZ, UPT, UP0 ;  /* 0x000000ff0500728c */ /* 0x000fd2000bf05300 */
[----:B------:R-:W-:Y:S05]  /*9530*/  BRA.U UP0, `(.L_x_134) ;  /* 0x00000001000c7547 */ /* 0x000fea000b800000 */
[----:B------:R-:W-:-:S13]  /*9540*/  FSETP.NEU.AND P0, PT, R41, RZ, PT ;  /* 0x000000ff2900720b */ /* 0x000fda0003f0d000 */
[----:B------:R-:W-:Y:S05]  /*9550*/  @!P0 EXIT ;  /* 0x000000000000894d */ /* 0x000fea0003800000 */
[----:B------:R-:W-:Y:S05]  /*9560*/  BRA `(.L_x_133) ;  /* 0x00000000002c7947 */ /* 0x000fea0003800000 */
.L_x_134:
[----:B------:R-:W-:Y:S01]  /*9570*/  ISETP.NE.AND P0, PT, R91, RZ, PT ;  /* 0x000000ff5b00720c */ /* 0x000fe20003f05270 */
[----:B------:R-:W-:-:S12]  /*9580*/  BSSY.RECONVERGENT B0, `(.L_x_133) ;  /* 0x0000009000007945 */ /* 0x000fd80003800200 */
[----:B------:R-:W-:Y:S05]  /*9590*/  @P0 BRA `(.L_x_135) ;  /* 0x0000000000140947 */ /* 0x000fea0003800000 */
[----:B------:R-:W2:Y:S02]  /*95a0*/  LDCU.64 UR4, c[0x0][0xc88] ;  /* 0x00019100ff0477ac */ /* 0x000ea40008000a00 */
[----:B--2---:R-:W-:-:S04]  /*95b0*/  ISETP.NE.U32.AND P0, PT, RZ, UR4, PT ;  /* 0x00000004ff007c0c */ /* 0x004fc8000bf05070 */
[----:B------:R-:W-:-:S13]  /*95c0*/  ISETP.NE.AND.EX P0, PT, RZ, UR5, PT, P0 ;  /* 0x00000005ff007c0c */ /* 0x000fda000bf05300 */
[----:B------:R-:W-:Y:S05]  /*95d0*/  @!P0 EXIT ;  /* 0x000000000000894d */ /* 0x000fea0003800000 */
[----:B------:R-:W-:Y:S05]  /*95e0*/  BRA `(.L_x_136) ;  /* 0x0000000000087947 */ /* 0x000fea0003800000 */
.L_x_135:
[----:B------:R-:W-:-:S13]  /*95f0*/  FSETP.NEU.AND P0, PT, R41, RZ, PT ;  /* 0x000000ff2900720b */ /* 0x000fda0003f0d000 */
[----:B------:R-:W-:Y:S05]  /*9600*/  @!P0 EXIT ;  /* 0x000000000000894d */ /* 0x000fea0003800000 */
.L_x_136:
[----:B------:R-:W-:Y:S05]  /*9610*/  BSYNC.RECONVERGENT B0 ;  /* 0x0000000000007941 */ /* 0x000fea0003800200 */
.L_x_133:
[----:B------:R-:W-:Y:S01]  /*9620*/  R2UR UR5, R88 ;  /* 0x00000000580572ca */ /* 0x000fe200000e0000 */
[----:B------:R-:W-:Y:S01]  /*9630*/  ULEA UR4, UR47, UR46, 0x3 ;  /* 0x0000002e2f047291 */ /* 0x000fe2000f8e18ff */
[----:B------:R-:W-:-:S04]  /*9640*/  DEPBAR.LE SB0, 0x0 ;  /* 0x000080000000791a */ /* 0x000fc80000000000 */
[----:B------:R-:W-:-:S07]  /*9650*/  UIADD3 UR4, UPT, UPT, UR4, 0x58, URZ ;  /* 0x0000005804047890 */ /* 0x000fce000fffe0ff */
[----:B------:R-:W-:-:S09]  /*9660*/  UPRMT UR4, UR5, 0x654, UR4 ;  /* 0x0000065405047896 */ /* 0x000fd20008000004 */
[----:B------:R-:W-:Y:S01]  /*9670*/  SYNCS.ARRIVE.TRANS64.RED.A1T0 RZ, [UR4], RZ ;  /* 0x000000ffffff79a7 */ /* 0x000fe20008100404 */
[----:B------:R-:W-:Y:S05]  /*9680*/  EXIT ;  /* 0x000000000000794d */ /* 0x000fea0003800000 */
.L_x_24:
[----:B-1----:R1:W2:Y:S02]  /*9690*/  SYNCS.PHASECHK.TRANS64.TRYWAIT P0, [R3+URZ+0xd0], R2 ;  /* 0x0000d002030075a7 */ /* 0x0022a400080011ff */
[----:B--2---:R-:W-:Y:S05]  /*96a0*/  @!P0 NANOSLEEP.SYNCS 0x989680 ;  /* 0x009896800000895d */ /* 0x004fea0003900000 */
[----:B------:R-:W2:Y:S02]  /*96b0*/  @!P0 SYNCS.PHASECHK.TRANS64 P0, [R3+URZ+0xd0], R2 ;  /* 0x0000d002030085a7 */ /* 0x000ea400080010ff */
[----:B--2---:R-:W-:Y:S05]  /*96c0*/  @!P0 BRA `(.L_x_24) ;  /* 0xfffffffc00f08947 */ /* 0x004fea000383ffff */
[----:B------:R-:W-:Y:S05]  /*96d0*/  BRA `(.L_x_137) ;  /* 0xffffff8400247947 */ /* 0x000fea000383ffff */
.L_x_27:
[----:B-1----:R-:W-:-:S07]  /*96e0*/  MOV R0, UR6 ;  /* 0x0000000600007c02 */ /* 0x002fce0008000f00 */
.L_x_138:
[----:B-1----:R1:W2:Y:S02]  /*96f0*/  SYNCS.PHASECHK.TRANS64.TRYWAIT P0, [R0+URZ+0x20], R3 ;  /* 0x00002003000075a7 */ /* 0x0022a400080011ff */
[----:B--2---:R-:W-:Y:S05]  /*9700*/  @!P0 NANOSLEEP.SYNCS 0x989680 ;  /* 0x009896800000895d */ /* 0x004fea0003900000 */
[----:B------:R-:W2:Y:S02]  /*9710*/  @!P0 SYNCS.PHASECHK.TRANS64 P0, [R0+URZ+0x20], R3 ;  /* 0x00002003000085a7 */ /* 0x000ea400080010ff */
[----:B--2---:R-:W-:Y:S05]  /*9720*/  @!P0 BRA `(.L_x_138) ;  /* 0xfffffffc00f08947 */ /* 0x004fea000383ffff */
[----:B------:R-:W-:Y:S05]  /*9730*/  BRA `(.L_x_26) ;  /* 0xffffff84009c7947 */ /* 0x000fea000383ffff */
.L_x_36:
[----:B-1----:R-:W-:-:S07]  /*9740*/  MOV R0, UR14 ;  /* 0x0000000e00007c02 */ /* 0x002fce0008000f00 */
.L_x_139:
[----:B-1----:R1:W2:Y:S02]  /*9750*/  SYNCS.PHASECHK.TRANS64.TRYWAIT P0, [R0+URZ+0x20], R3 ;  /* 0x00002003000075a7 */ /* 0x0022a400080011ff */
[----:B--2---:R-:W-:Y:S05]  /*9760*/  @!P0 NANOSLEEP.SYNCS 0x989680 ;  /* 0x009896800000895d */ /* 0x004fea0003900000 */
[----:B------:R-:W2:Y:S02]  /*9770*/  @!P0 SYNCS.PHASECHK.TRANS64 P0, [R0+URZ+0x20], R3 ;  /* 0x00002003000085a7 */ /* 0x000ea400080010ff */
[----:B--2---:R-:W-:Y:S05]  /*9780*/  @!P0 BRA `(.L_x_139) ;  /* 0xfffffffc00f08947 */ /* 0x004fea000383ffff */
[----:B------:R-:W-:Y:S05]  /*9790*/  BRA `(.L_x_35) ;  /* 0xffffff8800ec7947 */ /* 0x000fea000383ffff */
.L_x_43:
[----:B-1----:R1:W4:Y:S02]  /*97a0*/  SYNCS.PHASECHK.TRANS64.TRYWAIT P0, [R3+URZ+0x80], R0 ;  /* 0x00008000030075a7 */ /* 0x00232400080011ff */
[----:B----4-:R-:W-:Y:S05]  /*97b0*/  @!P0 NANOSLEEP.SYNCS 0x989680 ;  /* 0x009896800000895d */ /* 0x010fea0003900000 */
[----:B------:R-:W4:Y:S02]  /*97c0*/  @!P0 SYNCS.PHASECHK.TRANS64 P0, [R3+URZ+0x80], R0 ;  /* 0x00008000030085a7 */ /* 0x000f2400080010ff */
[----:B----4-:R-:W-:Y:S05]  /*97d0*/  @!P0 BRA `(.L_x_43) ;  /* 0xfffffffc00f08947 */ /* 0x010fea000383ffff */
[----:B------:R-:W-:Y:S05]  /*97e0*/  BRA `(.L_x_140) ;  /* 0xffffff90001c7947 */ /* 0x000fea000383ffff */
.L_x_47:
[----:B-1----:R-:W-:-:S07]  /*97f0*/  MOV R0, UR4 ;  /* 0x0000000400007c02 */ /* 0x002fce0008000f00 */
.L_x_141:
[----:B-1----:R1:W2:Y:S02]  /*9800*/  SYNCS.PHASECHK.TRANS64.TRYWAIT P0, [R0+URZ], R3 ;  /* 0x00000003000075a7 */ /* 0x0022a400080011ff */
[----:B--2---:R-:W-:Y:S05]  /*9810*/  @!P0 NANOSLEEP.SYNCS 0x989680 ;  /* 0x009896800000895d */ /* 0x004fea0003900000 */
[----:B------:R-:W2:Y:S02]  /*9820*/  @!P0 SYNCS.PHASECHK.TRANS64 P0, [R0+URZ], R3 ;  /* 0x00000003000085a7 */ /* 0x000ea400080010ff */
[----:B--2---:R-:W-:Y:S05]  /*9830*/  @!P0 BRA `(.L_x_141) ;  /* 0xfffffffc00f08947 */ /* 0x004fea000383ffff */
[----:B------:R-:W-:Y:S05]  /*9840*/  BRA `(.L_x_142) ;  /* 0xffffff9400c87947 */ /* 0x000fea000383ffff */
.L_x_48:
[----:B------:R-:W-:-:S07]  /*9850*/  MOV R0, UR5 ;  /* 0x0000000500007c02 */ /* 0x000fce0008000f00 */
.L_x_143:
[----:B-1----:R1:W2:Y:S02]  /*9860*/  SYNCS.PHASECHK.TRANS64.TRYWAIT P0, [R0+URZ], R3 ;  /* 0x00000003000075a7 */ /* 0x0022a400080011ff */
[----:B--2---:R-:W-:Y:S05]  /*9870*/  @!P0 NANOSLEEP.SYNCS 0x989680 ;  /* 0x009896800000895d */ /* 0x004fea0003900000 */
[----:B------:R-:W2:Y:S02]  /*9880*/  @!P0 SYNCS.PHASECHK.TRANS64 P0, [R0+URZ], R3 ;  /* 0x00000003000085a7 */ /* 0x000ea400080010ff */
[----:B--2---:R-:W-:Y:S05]  /*9890*/  @!P0 BRA `(.L_x_143) ;  /* 0xfffffffc00f08947 */ /* 0x004fea000383ffff */
[----:B------:R-:W-:Y:S05]  /*98a0*/  BRA `(.L_x_144) ;  /* 0xffffff9400d47947 */ /* 0x000fea000383ffff */
.L_x_49:
[----:B------:R-:W-:-:S07]  /*98b0*/  MOV R0, UR5 ;  /* 0x0000000500007c02 */ /* 0x000fce0008000f00 */
.L_x_145:
[----:B-1----:R1:W2:Y:S02]  /*98c0*/  SYNCS.PHASECHK.TRANS64.TRYWAIT P0, [R0+URZ], R3 ;  /* 0x00000003000075a7 */ /* 0x0022a400080011ff */
[----:B--2---:R-:W-:Y:S05]  /*98d0*/  @!P0 NANOSLEEP.SYNCS 0x989680 ;  /* 0x009896800000895d */ /* 0x004fea0003900000 */
[----:B------:R-:W2:Y:S02]  /*98e0*/  @!P0 SYNCS.PHASECHK.TRANS64 P0, [R0+URZ], R3 ;  /* 0x00000003000085a7 */ /* 0x000ea400080010ff */
[----:B--2---:R-:W-:Y:S05]  /*98f0*/  @!P0 BRA `(.L_x_145) ;  /* 0xfffffffc00f08947 */ /* 0x004fea000383ffff */
[----:B------:R-:W-:Y:S05]  /*9900*/  BRA `(.L_x_146) ;  /* 0xffffff9400e07947 */ /* 0x000fea000383ffff */
.L_x_52:
[----:B--2---:R2:W3:Y:S02]  /*9910*/  SYNCS.PHASECHK.TRANS64.TRYWAIT P0, [R0+URZ+0xc0], R9 ;  /* 0x0000c009000075a7 */ /* 0x0044e400080011ff */
[----:B---3--:R-:W-:Y:S05]  /*9920*/  @!P0 NANOSLEEP.SYNCS 0x989680 ;  /* 0x009896800000895d */ /* 0x008fea0003900000 */
[----:B------:R-:W3:Y:S02]  /*9930*/  @!P0 SYNCS.PHASECHK.TRANS64 P0, [R0+URZ+0xc0], R9 ;  /* 0x0000c009000085a7 */ /* 0x000ee400080010ff */
[----:B---3--:R-:W-:Y:S05]  /*9940*/  @!P0 BRA `(.L_x_52) ;  /* 0xfffffffc00f08947 */ /* 0x008fea000383ffff */
[----:B------:R-:W-:Y:S05]  /*9950*/  BRA `(.L_x_147) ;  /* 0xffffff9800487947 */ /* 0x000fea000383ffff */
.L_x_53:
[----:B------:R-:W-:-:S07]  /*9960*/  MOV R0, UR4 ;  /* 0x0000000400007c02 */ /* 0x000fce0008000f00 */
.L_x_148:
[----:B--2---:R2:W3:Y:S02]  /*9970*/  SYNCS.PHASECHK.TRANS64.TRYWAIT P0, [R0+URZ+0x90], R11 ;  /* 0x0000900b000075a7 */ /* 0x0044e400080011ff */
[----:B---3--:R-:W-:Y:S05]  /*9980*/  @!P0 NANOSLEEP.SYNCS 0x989680 ;  /* 0x009896800000895d */ /* 0x008fea0003900000 */
[----:B------:R-:W3:Y:S02]  /*9990*/  @!P0 SYNCS.PHASECHK.TRANS64 P0, [R0+URZ+0x90], R11 ;  /* 0x0000900b000085a7 */ /* 0x000ee400080010ff */
[----:B---3--:R-:W-:Y:S05]  /*99a0*/  @!P0 BRA `(.L_x_148) ;  /* 0xfffffffc00f08947 */ /* 0x008fea000383ffff */
[----:B------:R-:W-:Y:S05]  /*99b0*/  BRA `(.L_x_149) ;  /* 0xffffff9800587947 */ /* 0x000fea000383ffff */
.L_x_54:
[----:B--2---:R2:W3:Y:S02]  /*99c0*/  SYNCS.PHASECHK.TRANS64.TRYWAIT P1, [R0+URZ+0x80], R9 ;  /* 0x00008009000075a7 */ /* 0x0044e400080211ff */
[----:B---3--:R-:W-:Y:S05]  /*99d0*/  @!P1 NANOSLEEP.SYNCS 0x989680 ;  /* 0x009896800000995d */ /* 0x008fea0003900000 */
[----:B------:R-:W3:Y:S02]  /*99e0*/  @!P1 SYNCS.PHASECHK.TRANS64 P1, [R0+URZ+0x80], R9 ;  /* 0x00008009000095a7 */ /* 0x000ee400080210ff */
[----:B---3--:R-:W-:Y:S05]  /*99f0*/  @!P1 BRA `(.L_x_54) ;  /* 0xfffffffc00f09947 */ /* 0x008fea000383ffff */
[----:B------:R-:W-:Y:S05]  /*9a00*/  BRA `(.L_x_150) ;  /* 0xffffff9800887947 */ /* 0x000fea000383ffff */
.L_x_57:
[----:B------:R-:W-:-:S07]  /*9a10*/  MOV R0, UR4 ;  /* 0x0000000400007c02 */ /* 0x000fce0008000f00 */
.L_x_151:
[----:B--2---:R2:W3:Y:S02]  /*9a20*/  SYNCS.PHASECHK.TRANS64.TRYWAIT P0, [R0+URZ+0x90], R3 ;  /* 0x00009003000075a7 */ /* 0x0044e400080011ff */
[----:B---3--:R-:W-:Y:S05]  /*9a30*/  @!P0 NANOSLEEP.SYNCS 0x989680 ;  /* 0x009896800000895d */ /* 0x008fea0003900000 */
[----:B------:R-:W3:Y:S02]  /*9a40*/  @!P0 SYNCS.PHASECHK.TRANS64 P0, [R0+URZ+0x90], R3 ;  /* 0x00009003000085a7 */ /* 0x000ee400080010ff */
[----:B---3--:R-:W-:Y:S05]  /*9a50*/  @!P0 BRA `(.L_x_151) ;  /* 0xfffffffc00f08947 */ /* 0x008fea000383ffff */
[----:B------:R-:W-:Y:S05]  /*9a60*/  BRA `(.L_x_56) ;  /* 0xffffff9800dc7947 */ /* 0x000fea000383ffff */
.L_x_66:
[----:B--2---:R-:W-:-:S04]  /*9a70*/  MOV R7, UR5 ;  /* 0x0000000500077c02 */ /* 0x004fc80008000f00 */
[----:B------:R2:W3:Y:S03]  /*9a80*/  SYNCS.PHASECHK.TRANS64.TRYWAIT P0, [R7+URZ+0x8], R8 ;  /* 0x00000808070075a7 */ /* 0x0004e600080011ff */
[----:B---3--:R-:W-:Y:S05]  /*9a90*/  @!P0 NANOSLEEP.SYNCS 0x989680 ;  /* 0x009896800000895d */ /* 0x008fea0003900000 */
[----:B------:R-:W3:Y:S02]  /*9aa0*/  @!P0 SYNCS.PHASECHK.TRANS64 P0, [R7+URZ+0x8], R8 ;  /* 0x00000808070085a7 */ /* 0x000ee400080010ff */
[----:B---3--:R-:W-:Y:S05]  /*9ab0*/  @!P0 BRA `(.L_x_66) ;  /* 0xfffffffc00ec8947 */ /* 0x008fea000383ffff */
[----:B------:R-:W-:Y:S05]  /*9ac0*/  BRA `(.L_x_65) ;  /* 0xffffff9c009c7947 */ /* 0x000fea000383ffff */
.L_x_68:
[----:B------:R-:W-:Y:S01]  /*9ad0*/  BSSY B0, `(.L_x_152) ;  /* 0x0000006000007945 */ /* 0x000fe20003800000 */
[----:B------:R-:W-:-:S07]  /*9ae0*/  MOV R15, 0xffffffff ;  /* 0xffffffff000f7802 */ /* 0x000fce0000000f00 */
[----:B-12--5:R-:W-:Y:S05]  /*9af0*/  WARPSYNC.COLLECTIVE R15, `(.L_x_153) ;  /* 0x000000000f0c7348 */ /* 0x026fea0003c00000 */
[----:B------:R-:W-:Y:S02]  /*9b00*/  ELECT P6, UR79, PT ;  /* 0x00000000004f782f */ /* 0x000fe400038c0000 */
[----:B------:R-:W-:Y:S01]  /*9b10*/  MOV R14, UR79 ;  /* 0x0000004f000e7c02 */ /* 0x000fe20008000f00 */
[----:B-12--5:R-:W-:Y:S10]  /*9b20*/  ENDCOLLECTIVE ;  /* 0x000000000000791b */ /* 0x026ff40003800000 */
.L_x_153:
[----:B------:R-:W-:Y:S05]  /*9b30*/  BSYNC B0 ;  /* 0x0000000000007941 */ /* 0x000fea0003800000 */
.L_x_152:
[----:B------:R-:W-:Y:S01]  /*9b40*/  PLOP3.LUT P0, PT, P6, PT, PT, 0x80, 0x8 ;  /* 0x000000000008781c */ /* 0x000fe2000370f070 */
[----:B------:R-:W-:-:S12]  /*9b50*/  BRA `(.L_x_154) ;  /* 0xffffff9c00cc7947 */ /* 0x000fd8000383ffff */
.L_x_70:
[----:B--2---:R-:W-:-:S04]  /*9b60*/  MOV R5, UR5 ;  /* 0x0000000500057c02 */ /* 0x004fc80008000f00 */
[----:B------:R2:W3:Y:S03]  /*9b70*/  SYNCS.PHASECHK.TRANS64.TRYWAIT P0, [R5+URZ+0x8], R6 ;  /* 0x00000806050075a7 */ /* 0x0004e600080011ff */
[----:B---3--:R-:W-:Y:S05]  /*9b80*/  @!P0 NANOSLEEP.SYNCS 0x989680 ;  /* 0x009896800000895d */ /* 0x008fea0003900000 */
[----:B------:R-:W3:Y:S02]  /*9b90*/  @!P0 SYNCS.PHASECHK.TRANS64 P0, [R5+URZ+0x8], R6 ;  /* 0x00000806050085a7 */ /* 0x000ee400080010ff */
[----:B---3--:R-:W-:Y:S05]  /*9ba0*/  @!P0 BRA `(.L_x_70) ;  /* 0xfffffffc00ec8947 */ /* 0x008fea000383ffff */
[----:B------:R-:W-:Y:S05]  /*9bb0*/  BRA `(.L_x_69) ;  /* 0xffffff9c00d07947 */ /* 0x000fea000383ffff */
.L_x_71:
[----:B-1----:R1:W2:Y:S02]  /*9bc0*/  SYNCS.PHASECHK.TRANS64.TRYWAIT P0, [R8+URZ+0x80], R3 ;  /* 0x00008003080075a7 */ /* 0x0022a400080011ff */
[----:B--2---:R-:W-:Y:S05]  /*9bd0*/  @!P0 NANOSLEEP.SYNCS 0x989680 ;  /* 0x009896800000895d */ /* 0x004fea0003900000 */
[----:B------:R-:W2:Y:S02]  /*9be0*/  @!P0 SYNCS.PHASECHK.TRANS64 P0, [R8+URZ+0x80], R3 ;  /* 0x00008003080085a7 */ /* 0x000ea400080010ff */
[----:B--2---:R-:W-:Y:S05]  /*9bf0*/  @!P0 BRA `(.L_x_71) ;  /* 0xfffffffc00f08947 */ /* 0x004fea000383ffff */
[----:B------:R-:W-:Y:S05]  /*9c00*/  BRA `(.L_x_155) ;  /* 0xffffffa4007c7947 */ /* 0x000fea000383ffff */
.L_x_75:
[----:B------:R-:W-:-:S07]  /*9c10*/  MOV R3, UR71 ;  /* 0x0000004700037c02 */ /* 0x000fce0008000f00 */
.L_x_156:
[----:B-1----:R1:W2:Y:S02]  /*9c20*/  SYNCS.PHASECHK.TRANS64.TRYWAIT P0, [R3+URZ+0xb0], R4 ;  /* 0x0000b004030075a7 */ /* 0x0022a400080011ff */
[----:B--2---:R-:W-:Y:S05]  /*9c30*/  @!P0 NANOSLEEP.SYNCS 0x989680 ;  /* 0x009896800000895d */ /* 0x004fea0003900000 */
[----:B------:R-:W2:Y:S02]  /*9c40*/  @!P0 SYNCS.PHASECHK.TRANS64 P0, [R3+URZ+0xb0], R4 ;  /* 0x0000b004030085a7 */ /* 0x000ea400080010ff */
[----:B--2---:R-:W-:Y:S05]  /*9c50*/  @!P0 BRA `(.L_x_156) ;  /* 0xfffffffc00f08947 */ /* 0x004fea000383ffff */
[----:B------:R-:W-:Y:S05]  /*9c60*/  BRA `(.L_x_157) ;  /* 0xffffffac00187947 */ /* 0x000fea000383ffff */
.L_x_78:
[----:B------:R-:W-:Y:S07]  /*9c70*/  MOV R3, UR15 ;  /* 0x0000000f00037c02 */ /* 0x000fee0008000f00 */
.L_x_158:
[----:B-1----:R1:W2:Y:S02]  /*9c80*/  SYNCS.PHASECHK.TRANS64.TRYWAIT P0, [R3+URZ], R4 ;  /* 0x00000004030075a7 */ /* 0x0022a400080011ff */
[----:B--2---:R-:W-:Y:S05]  /*9c90*/  @!P0 NANOSLEEP.SYNCS 0x989680 ;  /* 0x009896800000895d */ /* 0x004fea0003900000 */
[----:B------:R-:W2:Y:S02]  /*9ca0*/  @!P0 SYNCS.PHASECHK.TRANS64 P0, [R3+URZ], R4 ;  /* 0x00000004030085a7 */ /* 0x000ea400080010ff */
[----:B--2---:R-:W-:Y:S05]  /*9cb0*/  @!P0 BRA `(.L_x_158) ;  /* 0xfffffffc00f08947 */ /* 0x004fea000383ffff */
[----:B------:R-:W-:Y:S05]  /*9cc0*/  BRA `(.L_x_77) ;  /* 0xffffffb000087947 */ /* 0x000fea000383ffff */
.L_x_82:
[----:B-1----:R-:W-:-:S07]  /*9cd0*/  MOV R2, UR4 ;  /* 0x0000000400027c02 */ /* 0x002fce0008000f00 */
.L_x_159:
[----:B-1----:R1:W2:Y:S02]  /*9ce0*/  SYNCS.PHASECHK.TRANS64.TRYWAIT P0, [R2+URZ], R3 ;  /* 0x00000003020075a7 */ /* 0x0022a400080011ff */
[----:B--2---:R-:W-:Y:S05]  /*9cf0*/  @!P0 NANOSLEEP.SYNCS 0x989680 ;  /* 0x009896800000895d */ /* 0x004fea0003900000 */
[----:B------:R-:W2:Y:S02]  /*9d00*/  @!P0 SYNCS.PHASECHK.TRANS64 P0, [R2+URZ], R3 ;  /* 0x00000003020085a7 */ /* 0x000ea400080010ff */
[----:B--2---:R-:W-:Y:S05]  /*9d10*/  @!P0 BRA `(.L_x_159) ;  /* 0xfffffffc00f08947 */ /* 0x004fea000383ffff */
[----:B------:R-:W-:Y:S05]  /*9d20*/  BRA `(.L_x_160) ;  /* 0xffffffb400747947 */ /* 0x000fea000383ffff */
.L_x_85:
[----:B------:R-:W-:-:S07]  /*9d30*/  MOV R2, UR29 ;  /* 0x0000001d00027c02 */ /* 0x000fce0008000f00 */
.L_x_161:
[----:B-1----:R1:W2:Y:S02]  /*9d40*/  SYNCS.PHASECHK.TRANS64.TRYWAIT P1, [R2+URZ+0xe0], R3 ;  /* 0x0000e003020075a7 */ /* 0x0022a400080211ff */
[----:B--2---:R-:W-:Y:S05]  /*9d50*/  @!P1 NANOSLEEP.SYNCS 0x989680 ;  /* 0x009896800000995d */ /* 0x004fea0003900000 */
[----:B------:R-:W2:Y:S02]  /*9d60*/  @!P1 SYNCS.PHASECHK.TRANS64 P1, [R2+URZ+0xe0], R3 ;  /* 0x0000e003020095a7 */ /* 0x000ea400080210ff */
[----:B--2---:R-:W-:Y:S05]  /*9d70*/  @!P1 BRA `(.L_x_161) ;  /* 0xfffffffc00f09947 */ /* 0x004fea000383ffff */
[----:B------:R-:W-:Y:S05]  /*9d80*/  BRA `(.L_x_162) ;  /* 0xffffffb400c47947 */ /* 0x000fea000383ffff */
.L_x_90:
[----:B--2---:R2:W3:Y:S02]  /*9d90*/  SYNCS.PHASECHK.TRANS64.TRYWAIT P0, [R8+URZ+0x80], R5 ;  /* 0x00008005080075a7 */ /* 0x0044e400080011ff */
[----:B---3--:R-:W-:Y:S05]  /*9da0*/  @!P0 NANOSLEEP.SYNCS 0x989680 ;  /* 0x009896800000895d */ /* 0x008fea0003900000 */
[----:B------:R-:W3:Y:S02]  /*9db0*/  @!P0 SYNCS.PHASECHK.TRANS64 P0, [R8+URZ+0x80], R5 ;  /* 0x00008005080085a7 */ /* 0x000ee400080010ff */
[----:B---3--:R-:W-:Y:S05]  /*9dc0*/  @!P0 BRA `(.L_x_90) ;  /* 0xfffffffc00f08947 */ /* 0x008fea000383ffff */
[----:B------:R-:W-:Y:S05]  /*9dd0*/  BRA `(.L_x_163) ;  /* 0xffffffb800f47947 */ /* 0x000fea000383ffff */
.L_x_93:
[----:B------:R-:W-:Y:S07]  /*9de0*/  MOV R0, UR24 ;  /* 0x0000001800007c02 */ /* 0x000fee0008000f00 */
.L_x_164:
[----:B--2---:R2:W3:Y:S02]  /*9df0*/  SYNCS.PHASECHK.TRANS64.TRYWAIT P1, [R0+URZ+0x78], R5 ;  /* 0x00007805000075a7 */ /* 0x0044e400080211ff */
[----:B---3--:R-:W-:Y:S05]  /*9e00*/  @!P1 NANOSLEEP.SYNCS 0x989680 ;  /* 0x009896800000995d */ /* 0x008fea0003900000 */
[----:B------:R-:W3:Y:S02]  /*9e10*/  @!P1 SYNCS.PHASECHK.TRANS64 P1, [R0+URZ+0x78], R5 ;  /* 0x00007805000095a7 */ /* 0x000ee400080210ff */
[----:B---3--:R-:W-:Y:S05]  /*9e20*/  @!P1 BRA `(.L_x_164) ;  /* 0xfffffffc00f09947 */ /* 0x008fea000383ffff */
[----:B------:R-:W-:Y:S05]  /*9e30*/  BRA `(.L_x_92) ;  /* 0xffffffc0006c7947 */ /* 0x000fea000383ffff */
.L_x_96:
[----:B------:R-:W-:Y:S07]  /*9e40*/  MOV R0, UR4 ;  /* 0x0000000400007c02 */ /* 0x000fee0008000f00 */
.L_x_165:
[----:B--2---:R2:W3:Y:S02]  /*9e50*/  SYNCS.PHASECHK.TRANS64.TRYWAIT P0, [R0+URZ+0x58], R5 ;  /* 0x00005805000075a7 */ /* 0x0044e400080011ff */
[----:B---3--:R-:W-:Y:S05]  /*9e60*/  @!P0 NANOSLEEP.SYNCS 0x989680 ;  /* 0x009896800000895d */ /* 0x008fea0003900000 */
[----:B------:R-:W3:Y:S02]  /*9e70*/  @!P0 SYNCS.PHASECHK.TRANS64 P0, [R0+URZ+0x58], R5 ;  /* 0x00005805000085a7 */ /* 0x000ee400080010ff */
[----:B---3--:R-:W-:Y:S05]  /*9e80*/  @!P0 BRA `(.L_x_165) ;  /* 0xfffffffc00f08947 */ /* 0x008fea000383ffff */
[----:B------:R-:W-:Y:S05]  /*9e90*/  BRA `(.L_x_166) ;  /* 0xffffffc000c87947 */ /* 0x000fea000383ffff */
.L_x_97:
[----:B------:R-:W-:Y:S07]  /*9ea0*/  MOV R5, UR5 ;  /* 0x0000000500057c02 */ /* 0x000fee0008000f00 */
.L_x_167:
[----:B--2---:R2:W3:Y:S02]  /*9eb0*/  SYNCS.PHASECHK.TRANS64.TRYWAIT P0, [R5+URZ+0x58], R0 ;  /* 0x00005800050075a7 */ /* 0x0044e400080011ff */
[----:B---3--:R-:W-:Y:S05]  /*9ec0*/  @!P0 NANOSLEEP.SYNCS 0x989680 ;  /* 0x009896800000895d */ /* 0x008fea0003900000 */
[----:B------:R-:W3:Y:S02]  /*9ed0*/  @!P0 SYNCS.PHASECHK.TRANS64 P0, [R5+URZ+0x58], R0 ;  /* 0x00005800050085a7 */ /* 0x000ee400080010ff */
[----:B---3--:R-:W-:Y:S05]  /*9ee0*/  @!P0 BRA `(.L_x_167) ;  /* 0xfffffffc00f08947 */ /* 0x008fea000383ffff */
[----:B------:R-:W-:Y:S05]  /*9ef0*/  BRA `(.L_x_168) ;  /* 0xffffffc400347947 */ /* 0x000fea000383ffff */
.L_x_99:
[----:B------:R-:W-:-:S07]  /*9f00*/  MOV R0, UR4 ;  /* 0x0000000400007c02 */ /* 0x000fce0008000f00 */
.L_x_169:
[----:B--2---:R2:W3:Y:S02]  /*9f10*/  SYNCS.PHASECHK.TRANS64.TRYWAIT P0, [R0+URZ], R3 ;  /* 0x00000003000075a7 */ /* 0x0044e400080011ff */
[----:B---3--:R-:W-:Y:S05]  /*9f20*/  @!P0 NANOSLEEP.SYNCS 0x989680 ;  /* 0x009896800000895d */ /* 0x008fea0003900000 */
[----:B------:R-:W3:Y:S02]  /*9f30*/  @!P0 SYNCS.PHASECHK.TRANS64 P0, [R0+URZ], R3 ;  /* 0x00000003000085a7 */ /* 0x000ee400080010ff */
[----:B---3--:R-:W-:Y:S05]  /*9f40*/  @!P0 BRA `(.L_x_169) ;  /* 0xfffffffc00f08947 */ /* 0x008fea000383ffff */
[----:B------:R-:W-:Y:S05]  /*9f50*/  BRA `(.L_x_170) ;  /* 0xffffffc400cc7947 */ /* 0x000fea000383ffff */
.L_x_100:
[----:B------:R-:W-:-:S07]  /*9f60*/  MOV R0, UR5 ;  /* 0x0000000500007c02 */ /* 0x000fce0008000f00 */
.L_x_171:
[----:B--2---:R2:W3:Y:S02]  /*9f70*/  SYNCS.PHASECHK.TRANS64.TRYWAIT P0, [R0+URZ], R3 ;  /* 0x00000003000075a7 */ /* 0x0044e400080011ff */
[----:B---3--:R-:W-:Y:S05]  /*9f80*/  @!P0 NANOSLEEP.SYNCS 0x989680 ;  /* 0x009896800000895d */ /* 0x008fea0003900000 */
[----:B------:R-:W3:Y:S02]  /*9f90*/  @!P0 SYNCS.PHASECHK.TRANS64 P0, [R0+URZ], R3 ;  /* 0x00000003000085a7 */ /* 0x000ee400080010ff */
[----:B---3--:R-:W-:Y:S05]  /*9fa0*/  @!P0 BRA `(.L_x_171) ;  /* 0xfffffffc00f08947 */ /* 0x008fea000383ffff */
[----:B------:R-:W-:Y:S05]  /*9fb0*/  BRA `(.L_x_172) ;  /* 0xffffffc400d87947 */ /* 0x000fea000383ffff */
.L_x_102:
[----:B--2---:R2:W3:Y:S02]  /*9fc0*/  SYNCS.PHASECHK.TRANS64.TRYWAIT P0, [R3+URZ+0x80], R0 ;  /* 0x00008000030075a7 */ /* 0x0044e400080011ff */
[----:B---3--:R-:W-:Y:S05]  /*9fd0*/  @!P0 NANOSLEEP.SYNCS 0x989680 ;  /* 0x009896800000895d */ /* 0x008fea0003900000 */
[----:B------:R-:W3:Y:S02]  /*9fe0*/  @!P0 SYNCS.PHASECHK.TRANS64 P0, [R3+URZ+0x80], R0 ;  /* 0x00008000030085a7 */ /* 0x000ee400080010ff */
[----:B---3--:R-:W-:Y:S05]  /*9ff0*/  @!P0 BRA `(.L_x_102) ;  /* 0xfffffffc00f08947 */ /* 0x008fea000383ffff */
[----:B------:R-:W-:Y:S05]  /*a000*/  BRA `(.L_x_173) ;  /* 0xffffffc800c47947 */ /* 0x000fea000383ffff */
.L_x_112:
[----:B-1----:R1:W2:Y:S02]  /*a010*/  SYNCS.PHASECHK.TRANS64.TRYWAIT P1, [R0+URZ+0x40], R5 ;  /* 0x00004005000075a7 */ /* 0x0022a400080211ff */
[----:B--2---:R-:W-:Y:S05]  /*a020*/  @!P1 NANOSLEEP.SYNCS 0x989680 ;  /* 0x009896800000995d */ /* 0x004fea0003900000 */
[----:B------:R-:W2:Y:S02]  /*a030*/  @!P1 SYNCS.PHASECHK.TRANS64 P1, [R0+URZ+0x40], R5 ;  /* 0x00004005000095a7 */ /* 0x000ea400080210ff */
[----:B--2---:R-:W-:Y:S05]  /*a040*/  @!P1 BRA `(.L_x_112) ;  /* 0xfffffffc00f09947 */ /* 0x004fea000383ffff */
[----:B------:R-:W-:Y:S05]  /*a050*/  BRA `(.L_x_111) ;  /* 0xffffffd8005c7947 */ /* 0x000fea000383ffff */
.L_x_114:
[----:B-1----:R1:W4:Y:S02]  /*a060*/  SYNCS.PHASECHK.TRANS64.TRYWAIT P0, [R90+URZ+0xa0], R3 ;  /* 0x0000a0035a0075a7 */ /* 0x00232400080011ff */
[----:B----4-:R-:W-:Y:S05]  /*a070*/  @!P0 NANOSLEEP.SYNCS 0x989680 ;  /* 0x009896800000895d */ /* 0x010fea0003900000 */
[----:B------:R-:W4:Y:S02]  /*a080*/  @!P0 SYNCS.PHASECHK.TRANS64 P0, [R90+URZ+0xa0], R3 ;  /* 0x0000a0035a0085a7 */ /* 0x000f2400080010ff */
[----:B----4-:R-:W-:Y:S05]  /*a090*/  @!P0 BRA `(.L_x_114) ;  /* 0xfffffffc00f08947 */ /* 0x010fea000383ffff */
[----:B------:R-:W-:Y:S05]  /*a0a0*/  BRA `(.L_x_113) ;  /* 0xffffffd800947947 */ /* 0x000fea000383ffff */
.L_x_125:
[----:B---3--:R3:W4:Y:S02]  /*a0b0*/  SYNCS.PHASECHK.TRANS64.TRYWAIT P0, [R2+URZ+0x40], R5 ;  /* 0x00004005020075a7 */ /* 0x00872400080011ff */
[----:B----4-:R-:W-:Y:S05]  /*a0c0*/  @!P0 NANOSLEEP.SYNCS 0x989680 ;  /* 0x009896800000895d */ /* 0x010fea0003900000 */
[----:B------:R-:W4:Y:S02]  /*a0d0*/  @!P0 SYNCS.PHASECHK.TRANS64 P0, [R2+URZ+0x40], R5 ;  /* 0x00004005020085a7 */ /* 0x000f2400080010ff */
[----:B----4-:R-:W-:Y:S05]  /*a0e0*/  @!P0 BRA `(.L_x_125) ;  /* 0xfffffffc00f08947 */ /* 0x010fea000383ffff */
[----:B------:R-:W-:Y:S05]  /*a0f0*/  BRA `(.L_x_124) ;  /* 0xffffffe400887947 */ /* 0x000fea000383ffff */
        .weak           $__internal_0_$__cuda_sm10x_tcgen05_guardrail_trap_col_being_dealloced_not_returned_by_alloc
        .type           $__internal_0_$__cuda_sm10x_tcgen05_guardrail_trap_col_being_dealloced_not_returned_by_alloc,@function
        .size           $__internal_0_$__cuda_sm10x_tcgen05_guardrail_trap_col_being_dealloced_not_returned_by_alloc,($__internal_1_$__cuda_sm10x_tcgen05_guardrail_trap_phase_invalid_during_alloc - $__internal_0_$__cuda_sm10x_tcgen05_guardrail_trap_col_being_dealloced_not_returned_by_alloc)
$__internal_0_$__cuda_sm10x_tcgen05_guardrail_trap_col_being_dealloced_not_returned_by_alloc:
[----:B------:R-:W-:Y:S05]  /*a100*/  BPT.TRAP 0x1 ;  /* 0x000000040000795c */ /* 0x000fea0000300000 */
[----:B------:R-:W-:-:S04]  /*a110*/  HFMA2 R3, -RZ, RZ, 0, 0 ;  /* 0x00000000ff037431 */ /* 0x000fc800000001ff */
[----:B------:R-:W-:Y:S05]  /*a120*/  RET.REL.NODEC R2 `(_ZN7cutlass13device_kernelINS_4gemm6kernel13GemmUniversalIN4cute5tupleIJiiiiEEENS1_10collective13CollectiveMmaINS1_46MainloopSm100TmaUmmaWarpSpecializedBlockScaledILi4ELi2ELi2ENS5_IJNS4_1CILi4EEENSA_ILi1EEESC_EEEEENS5_IJNSA_ILi256EEENSA_ILi64EEESF_EEENS5_IJNS_12float_e5m2_tENS_13float_ue8m0_tEEEENS5_IJNS5_IJlSC_lEEENS4_6LayoutINS5_IJNS5_IJNS5_IJNSA_ILi32EEESB_EEEiEEESP_NS5_IJSC_iEEEEEENS5_IJNS5_IJNS5_IJNSA_ILi16EEESB_EEEiEEENS5_IJNS5_IJNSA_ILi0EEESC_EEENSA_ILi512EEEEEENS5_IJSV_iEEEEEEEEEEESK_S12_NS4_8TiledMMAINS4_8MMA_AtomIJNS4_27SM100_MMA_MXF8F6F4_2x1SM_SSISI_SI_fSJ_Li256ELi64ELNS4_4UMMA5MajorE0ELS17_0ELNS16_7ScaleInE0ELS18_0EEEEEENSM_INS5_IJSC_SC_SC_EEENS5_IJSV_SV_SV_EEEEENS5_IJNS4_10UnderscoreES1E_S1E_EEEEENS5_IJNS4_18SM100_TMA_2SM_LOADES1H_EEENS5_IJNS4_14ComposedLayoutINS4_7SwizzleILi3ELi4ELi3EEENS4_18smem_ptr_flag_bitsILi8EEENSM_INS5_IJNSA_ILi8EEENSA_ILi128EEEEEENS5_IJS1P_SC_EEEEEEENSM_INS5_IJNS5_IJNS5_IJSO_SC_EEENS5_IJSN_SC_EEEEEESC_NS5_IJSB_NSA_ILi2EEEEEEEEENS5_IJNS5_IJNS5_IJST_SX_EEESW_EEESV_NS5_IJSC_SX_EEEEEEEEEEEvNS4_8identityENS5_IJNS4_28SM100_TMA_2SM_LOAD_MULTICASTES27_EEES25_vS26_EENS_8epilogue10collective18CollectiveEpilogueINS2A_23Sm100TmaWarpSpecializedILi3ELi2ELi32ELb1ELb0EEEJNS5_IJS1P_SG_SF_EEENS5_IJNSM_IS1P_SC_EENSM_ISN_SC_EEEEENS_10bfloat16_tESL_S2J_SL_NS2A_6fusion15FusionCallbacksIS2E_NS2K_17LinearCombinationIS2J_fS2J_fLNS_15FloatRoundStyleE2EEES2F_S2I_JEEENS4_5SM1004TMEM4LOAD26SM100_TMEM_LOAD_32dp32b32xENS4_13SM90_TMA_LOADENS1J_INS1K_ILi2ELi4ELi3EEENS1M_ILi16EEENSM_INS5_IJS1O_SN_EEES1V_EEEENS4_39AutoVectorizingCopyWithAssumedAlignmentILi128EEENS4_14SM90_TMA_STOREES2Z_S31_S31_EEEvvEEEEvNT_6ParamsE) ;  /* 0xffffff5c02b47950 */ /* 0x000fea0003c3ffff */
        .weak           $__internal_1_$__cuda_sm10x_tcgen05_guardrail_trap_phase_invalid_during_alloc
        .type           $__internal_1_$__cuda_sm10x_tcgen05_guardrail_trap_phase_invalid_during_alloc,@function
        .size           $__internal_1_$__cuda_sm10x_tcgen05_guardrail_trap_phase_invalid_during_alloc,($__internal_2_$__cuda_sm10x_tcgen05_guardrail_trap_unallocated_columns_being_dealloced - $__internal_1_$__cuda_sm10x_tcgen05_guardrail_trap_phase_invalid_during_alloc)
$__internal_1_$__cuda_sm10x_tcgen05_guardrail_trap_phase_invalid_during_alloc:
[----:B------:R-:W-:Y:S05]  /*a130*/  BPT.TRAP 0x1 ;  /* 0x000000040000795c */ /* 0x000fea0000300000 */
[----:B------:R-:W-:-:S04]  /*a140*/  MOV R7, 0x0 ;  /* 0x0000000000077802 */ /* 0x000fc80000000f00 */
[----:B------:R-:W-:Y:S05]  /*a150*/  RET.REL.NODEC R6 `(_ZN7cutlass13device_kernelINS_4gemm6kernel13GemmUniversalIN4cute5tupleIJiiiiEEENS1_10collective13CollectiveMmaINS1_46MainloopSm100TmaUmmaWarpSpecializedBlockScaledILi4ELi2ELi2ENS5_IJNS4_1CILi4EEENSA_ILi1EEESC_EEEEENS5_IJNSA_ILi256EEENSA_ILi64EEESF_EEENS5_IJNS_12float_e5m2_tENS_13float_ue8m0_tEEEENS5_IJNS5_IJlSC_lEEENS4_6LayoutINS5_IJNS5_IJNS5_IJNSA_ILi32EEESB_EEEiEEESP_NS5_IJSC_iEEEEEENS5_IJNS5_IJNS5_IJNSA_ILi16EEESB_EEEiEEENS5_IJNS5_IJNSA_ILi0EEESC_EEENSA_ILi512EEEEEENS5_IJSV_iEEEEEEEEEEESK_S12_NS4_8TiledMMAINS4_8MMA_AtomIJNS4_27SM100_MMA_MXF8F6F4_2x1SM_SSISI_SI_fSJ_Li256ELi64ELNS4_4UMMA5MajorE0ELS17_0ELNS16_7ScaleInE0ELS18_0EEEEEENSM_INS5_IJSC_SC_SC_EEENS5_IJSV_SV_SV_EEEEENS5_IJNS4_10UnderscoreES1E_S1E_EEEEENS5_IJNS4_18SM100_TMA_2SM_LOADES1H_EEENS5_IJNS4_14ComposedLayoutINS4_7SwizzleILi3ELi4ELi3EEENS4_18smem_ptr_flag_bitsILi8EEENSM_INS5_IJNSA_ILi8EEENSA_ILi128EEEEEENS5_IJS1P_SC_EEEEEEENSM_INS5_IJNS5_IJNS5_IJSO_SC_EEENS5_IJSN_SC_EEEEEESC_NS5_IJSB_NSA_ILi2EEEEEEEEENS5_IJNS5_IJNS5_IJST_SX_EEESW_EEESV_NS5_IJSC_SX_EEEEEEEEEEEvNS4_8identityENS5_IJNS4_28SM100_TMA_2SM_LOAD_MULTICASTES27_EEES25_vS26_EENS_8epilogue10collective18CollectiveEpilogueINS2A_23Sm100TmaWarpSpecializedILi3ELi2ELi32ELb1ELb0EEEJNS5_IJS1P_SG_SF_EEENS5_IJNSM_IS1P_SC_EENSM_ISN_SC_EEEEENS_10bfloat16_tESL_S2J_SL_NS2A_6fusion15FusionCallbacksIS2E_NS2K_17LinearCombinationIS2J_fS2J_fLNS_15FloatRoundStyleE2EEES2F_S2I_JEEENS4_5SM1004TMEM4LOAD26SM100_TMEM_LOAD_32dp32b32xENS4_13SM90_TMA_LOADENS1J_INS1K_ILi2ELi4ELi3EEENS1M_ILi16EEENSM_INS5_IJS1O_SN_EEES1V_EEEENS4_39AutoVectorizingCopyWithAssumedAlignmentILi128EEENS4_14SM90_TMA_STOREES2Z_S31_S31_EEEvvEEEEvNT_6ParamsE) ;  /* 0xffffff5c06a87950 */ /* 0x000fea0003c3ffff */
        .weak           $__internal_2_$__cuda_sm10x_tcgen05_guardrail_trap_unallocated_columns_being_dealloced
        .type           $__internal_2_$__cuda_sm10x_tcgen05_guardrail_trap_unallocated_columns_being_dealloced,@function
        .size           $__internal_2_$__cuda_sm10x_tcgen05_guardrail_trap_unallocated_columns_being_dealloced,(.L_x_175 - $__internal_2_$__cuda_sm10x_tcgen05_guardrail_trap_unallocated_columns_being_dealloced)
$__internal_2_$__cuda_sm10x_tcgen05_guardrail_trap_unallocated_columns_being_dealloced:
[----:B------:R-:W-:Y:S05]  /*a160*/  BPT.TRAP 0x1 ;  /* 0x000000040000795c */ /* 0x000fea0000300000 */
[----:B------:R-:W-:-:S04]  /*a170*/  HFMA2 R3, -RZ, RZ, 0, 0 ;  /* 0x00000000ff037431 */ /* 0x000fc800000001ff */
[----:B------:R-:W-:Y:S05]  /*a180*/  RET.REL.NODEC R2 `(_ZN7cutlass13device_kernelINS_4gemm6kernel13GemmUniversalIN4cute5tupleIJiiiiEEENS1_10collective13CollectiveMmaINS1_46MainloopSm100TmaUmmaWarpSpecializedBlockScaledILi4ELi2ELi2ENS5_IJNS4_1CILi4EEENSA_ILi1EEESC_EEEEENS5_IJNSA_ILi256EEENSA_ILi64EEESF_EEENS5_IJNS_12float_e5m2_tENS_13float_ue8m0_tEEEENS5_IJNS5_IJlSC_lEEENS4_6LayoutINS5_IJNS5_IJNS5_IJNSA_ILi32EEESB_EEEiEEESP_NS5_IJSC_iEEEEEENS5_IJNS5_IJNS5_IJNSA_ILi16EEESB_EEEiEEENS5_IJNS5_IJNSA_ILi0EEESC_EEENSA_ILi512EEEEEENS5_IJSV_iEEEEEEEEEEESK_S12_NS4_8TiledMMAINS4_8MMA_AtomIJNS4_27SM100_MMA_MXF8F6F4_2x1SM_SSISI_SI_fSJ_Li256ELi64ELNS4_4UMMA5MajorE0ELS17_0ELNS16_7ScaleInE0ELS18_0EEEEEENSM_INS5_IJSC_SC_SC_EEENS5_IJSV_SV_SV_EEEEENS5_IJNS4_10UnderscoreES1E_S1E_EEEEENS5_IJNS4_18SM100_TMA_2SM_LOADES1H_EEENS5_IJNS4_14ComposedLayoutINS4_7SwizzleILi3ELi4ELi3EEENS4_18smem_ptr_flag_bitsILi8EEENSM_INS5_IJNSA_ILi8EEENSA_ILi128EEEEEENS5_IJS1P_SC_EEEEEEENSM_INS5_IJNS5_IJNS5_IJSO_SC_EEENS5_IJSN_SC_EEEEEESC_NS5_IJSB_NSA_ILi2EEEEEEEEENS5_IJNS5_IJNS5_IJST_SX_EEESW_EEESV_NS5_IJSC_SX_EEEEEEEEEEEvNS4_8identityENS5_IJNS4_28SM100_TMA_2SM_LOAD_MULTICASTES27_EEES25_vS26_EENS_8epilogue10collective18CollectiveEpilogueINS2A_23Sm100TmaWarpSpecializedILi3ELi2ELi32ELb1ELb0EEEJNS5_IJS1P_SG_SF_EEENS5_IJNSM_IS1P_SC_EENSM_ISN_SC_EEEEENS_10bfloat16_tESL_S2J_SL_NS2A_6fusion15FusionCallbacksIS2E_NS2K_17LinearCombinationIS2J_fS2J_fLNS_15FloatRoundStyleE2EEES2F_S2I_JEEENS4_5SM1004TMEM4LOAD26SM100_TMEM_LOAD_32dp32b32xENS4_13SM90_TMA_LOADENS1J_INS1K_ILi2ELi4ELi3EEENS1M_ILi16EEENSM_INS5_IJS1O_SN_EEES1V_EEEENS4_39AutoVectorizingCopyWithAssumedAlignmentILi128EEENS4_14SM90_TMA_STOREES2Z_S31_S31_EEEvvEEEEvNT_6ParamsE) ;  /* 0xffffff5c029c7950 */ /* 0x000fea0003c3ffff */
.L_x_174:
[----:B------:R-:W-:-:S00]  /*a190*/  BRA `(.L_x_174) ;  /* 0xfffffffc00fc7947 */ /* 0x000fc0000383ffff */
[----:B------:R-:W-:-:S00]  /*a1a0*/  NOP ;  /* 0x0000000000007918 */ /* 0x000fc00000000000 */
        /* <DEDUP_REMOVED lines=13> */
.L_x_175:


//--------------------- .nv.global.init           --------------------------
	.section	.nv.global.init,"aw",@progbits
.nv.global.init:
	.type		$str$27,@object
	.size		$str$27,($str$28 - $str$27)
$str$27:
        /*0000*/ 	.byte	0x28, 0x61, 0x64, 0x64, 0x72, 0x65, 0x73, 0x73, 0x20, 0x26, 0x20, 0x6d, 0x61, 0x73, 0x6b, 0x29
        /*0010*/ 	.byte	0x20, 0x3d, 0x3d, 0x20, 0x30, 0x00
	.type		$str$28,@object
	.size		$str$28,($str$26 - $str$28)
$str$28:
        /*0016*/ 	.byte	0x2f, 0x74, 0x6d, 0x70, 0x2f, 0x63, 0x75, 0x74, 0x6c, 0x61, 0x73, 0x73, 0x5f, 0x73, 0x77, 0x65
        /*0026*/ 	.byte	0x65, 0x70, 0x5f, 0x73, 0x72, 0x63, 0x2f, 0x69, 0x6e, 0x63, 0x6c, 0x75, 0x64, 0x65, 0x2f, 0x63
        /*0036*/ 	.byte	0x75, 0x74, 0x65, 0x2f, 0x70, 0x6f, 0x69, 0x6e, 0x74, 0x65, 0x72, 0x5f, 0x66, 0x6c, 0x61, 0x67
        /*0046*/ 	.byte	0x67, 0x65, 0x64, 0x2e, 0x68, 0x70, 0x70, 0x00
	.type		$str$26,@object
	.size		$str$26,($str$25 - $str$26)
$str$26:
        /*004e*/ 	.byte	0x2f, 0x74, 0x6d, 0x70, 0x2f, 0x63, 0x75, 0x74, 0x6c, 0x61, 0x73, 0x73, 0x5f, 0x73, 0x77, 0x65
        /*005e*/ 	.byte	0x65, 0x70, 0x5f, 0x73, 0x72, 0x63, 0x2f, 0x69, 0x6e, 0x63, 0x6c, 0x75, 0x64, 0x65, 0x2f, 0x63
        /*006e*/ 	.byte	0x75, 0x74, 0x65, 0x2f, 0x61, 0x74, 0x6f, 0x6d, 0x2f, 0x63, 0x6f, 0x70, 0x79, 0x5f, 0x74, 0x72
        /*007e*/ 	.byte	0x61, 0x69, 0x74, 0x73, 0x5f, 0x73, 0x6d, 0x31, 0x30, 0x30, 0x2e, 0x68, 0x70, 0x70, 0x00
	.type		$str$25,@object
	.size		$str$25,(__unnamed_1 - $str$25)
$str$25:
        /*008d*/ 	.byte	0x28, 0x28, 0x75, 0x69, 0x6e, 0x74, 0x33, 0x32, 0x5f, 0x74, 0x28, 0x74, 0x68, 0x72, 0x65, 0x61
        /*009d*/ 	.byte	0x64, 0x49, 0x64, 0x78, 0x2e, 0x78, 0x29, 0x20, 0x2f, 0x20, 0x33, 0x32, 0x29, 0x20, 0x25, 0x20
        /*00ad*/ 	.byte	0x34, 0x29, 0x20, 0x3d, 0x3d, 0x20, 0x28, 0x28, 0x28, 0x74, 0x6d, 0x65, 0x6d, 0x5f, 0x61, 0x64
        /*00bd*/ 	.byte	0x64, 0x72, 0x20, 0x3e, 0x3e, 0x20, 0x31, 0x36, 0x29, 0x20, 0x2f, 0x20, 0x33, 0x32, 0x29, 0x20
        /*00cd*/ 	.byte	0x25, 0x20, 0x34, 0x29, 0x00
	.type		__unnamed_1,@object
	.size		__unnamed_1,(__unnamed_2 - __unnamed_1)
__unnamed_1:
        /*00d2*/ 	.byte	0x61, 0x75, 0x74, 0x6f, 0x20, 0x63, 0x75, 0x74, 0x65, 0x3a, 0x3a, 0x61, 0x73, 0x5f, 0x70, 0x6f
        /* <DEDUP_REMOVED lines=24> */
        /*0262*/ 	.byte	0x34, 0x30, 0x39, 0x36, 0x3e, 0x3e, 0x3e, 0x3e, 0x5d, 0x00
	.type		__unnamed_2,@object
	.size		__unnamed_2,(.L_2 - __unnamed_2)
__unnamed_2:
        /* <DEDUP_REMOVED lines=42> */
        /*050c*/ 	.byte	0x3e, 0x3e, 0x5d, 0x00
.L_2:


//--------------------- .nv.shared._ZN7cutlass13device_kernelINS_4gemm6kernel13GemmUniversalIN4cute5tupleIJiiiiEEENS1_10collective13CollectiveMmaINS1_46MainloopSm100TmaUmmaWarpSpecializedBlockScaledILi4ELi2ELi2ENS5_IJNS4_1CILi4EEENSA_ILi1EEESC_EEEEENS5_IJNSA_ILi256EEENSA_ILi64EEESF_EEENS5_IJNS_12float_e5m2_tENS_13float_ue8m0_tEEEENS5_IJNS5_IJlSC_lEEENS4_6LayoutINS5_IJNS5_IJNS5_IJNSA_ILi32EEESB_EEEiEEESP_NS5_IJSC_iEEEEEENS5_IJNS5_IJNS5_IJNSA_ILi16EEESB_EEEiEEENS5_IJNS5_IJNSA_ILi0EEESC_EEENSA_ILi512EEEEEENS5_IJSV_iEEEEEEEEEEESK_S12_NS4_8TiledMMAINS4_8MMA_AtomIJNS4_27SM100_MMA_MXF8F6F4_2x1SM_SSISI_SI_fSJ_Li256ELi64ELNS4_4UMMA5MajorE0ELS17_0ELNS16_7ScaleInE0ELS18_0EEEEEENSM_INS5_IJSC_SC_SC_EEENS5_IJSV_SV_SV_EEEEENS5_IJNS4_10UnderscoreES1E_S1E_EEEEENS5_IJNS4_18SM100_TMA_2SM_LOADES1H_EEENS5_IJNS4_14ComposedLayoutINS4_7SwizzleILi3ELi4ELi3EEENS4_18smem_ptr_flag_bitsILi8EEENSM_INS5_IJNSA_ILi8EEENSA_ILi128EEEEEENS5_IJS1P_SC_EEEEEEENSM_INS5_IJNS5_IJNS5_IJSO_SC_EEENS5_IJSN_SC_EEEEEESC_NS5_IJSB_NSA_ILi2EEEEEEEEENS5_IJNS5_IJNS5_IJST_SX_EEESW_EEESV_NS5_IJSC_SX_EEEEEEEEEEEvNS4_8identityENS5_IJNS4_28SM100_TMA_2SM_LOAD_MULTICASTES27_EEES25_vS26_EENS_8epilogue10collective18CollectiveEpilogueINS2A_23Sm100TmaWarpSpecializedILi3ELi2ELi32ELb1ELb0EEEJNS5_IJS1P_SG_SF_EEENS5_IJNSM_IS1P_SC_EENSM_ISN_SC_EEEEENS_10bfloat16_tESL_S2J_SL_NS2A_6fusion15FusionCallbacksIS2E_NS2K_17LinearCombinationIS2J_fS2J_fLNS_15FloatRoundStyleE2EEES2F_S2I_JEEENS4_5SM1004TMEM4LOAD26SM100_TMEM_LOAD_32dp32b32xENS4_13SM90_TMA_LOADENS1J_INS1K_ILi2ELi4ELi3EEENS1M_ILi16EEENSM_INS5_IJS1O_SN_EEES1V_EEEENS4_39AutoVectorizingCopyWithAssumedAlignmentILi128EEENS4_14SM90_TMA_STOREES2Z_S31_S31_EEEvvEEEEvNT_6ParamsE --------------------------
	.section	.nv.shared._ZN7cutlass13device_kernelINS_4gemm6kernel13GemmUniversalIN4cute5tupleIJiiiiEEENS1_10collective13CollectiveMmaINS1_46MainloopSm100TmaUmmaWarpSpecializedBlockScaledILi4ELi2ELi2ENS5_IJNS4_1CILi4EEENSA_ILi1EEESC_EEEEENS5_IJNSA_ILi256EEENSA_ILi64EEESF_EEENS5_IJNS_12float_e5m2_tENS_13float_ue8m0_tEEEENS5_IJNS5_IJlSC_lEEENS4_6LayoutINS5_IJNS5_IJNS5_IJNSA_ILi32EEESB_EEEiEEESP_NS5_IJSC_iEEEEEENS5_IJNS5_IJNS5_IJNSA_ILi16EEESB_EEEiEEENS5_IJNS5_IJNSA_ILi0EEESC_EEENSA_ILi512EEEEEENS5_IJSV_iEEEEEEEEEEESK_S12_NS4_8TiledMMAINS4_8MMA_AtomIJNS4_27SM100_MMA_MXF8F6F4_2x1SM_SSISI_SI_fSJ_Li256ELi64ELNS4_4UMMA5MajorE0ELS17_0ELNS16_7ScaleInE0ELS18_0EEEEEENSM_INS5_IJSC_SC_SC_EEENS5_IJSV_SV_SV_EEEEENS5_IJNS4_10UnderscoreES1E_S1E_EEEEENS5_IJNS4_18SM100_TMA_2SM_LOADES1H_EEENS5_IJNS4_14ComposedLayoutINS4_7SwizzleILi3ELi4ELi3EEENS4_18smem_ptr_flag_bitsILi8EEENSM_INS5_IJNSA_ILi8EEENSA_ILi128EEEEEENS5_IJS1P_SC_EEEEEEENSM_INS5_IJNS5_IJNS5_IJSO_SC_EEENS5_IJSN_SC_EEEEEESC_NS5_IJSB_NSA_ILi2EEEEEEEEENS5_IJNS5_IJNS5_IJST_SX_EEESW_EEESV_NS5_IJSC_SX_EEEEEEEEEEEvNS4_8identityENS5_IJNS4_28SM100_TMA_2SM_LOAD_MULTICASTES27_EEES25_vS26_EENS_8epilogue10collective18CollectiveEpilogueINS2A_23Sm100TmaWarpSpecializedILi3ELi2ELi32ELb1ELb0EEEJNS5_IJS1P_SG_SF_EEENS5_IJNSM_IS1P_SC_EENSM_ISN_SC_EEEEENS_10bfloat16_tESL_S2J_SL_NS2A_6fusion15FusionCallbacksIS2E_NS2K_17LinearCombinationIS2J_fS2J_fLNS_15FloatRoundStyleE2EEES2F_S2I_JEEENS4_5SM1004TMEM4LOAD26SM100_TMEM_LOAD_32dp32b32xENS4_13SM90_TMA_LOADENS1J_INS1K_ILi2ELi4ELi3EEENS1M_ILi16EEENSM_INS5_IJS1O_SN_EEES1V_EEEENS4_39AutoVectorizingCopyWithAssumedAlignmentILi128EEENS4_14SM90_TMA_STOREES2Z_S31_S31_EEEvvEEEEvNT_6ParamsE,"aw",@nobits
	.sectionflags	@""
	.align	16
	.zero		1024


//--------------------- .nv.shared.reserved.0     --------------------------
	.section	.nv.shared.reserved.0,"aw",@nobits
	.weak		__nv_reservedSMEM_offset_0_alias
	.size		__nv_reservedSMEM_offset_0_alias, 0, 64
	.other		__nv_reservedSMEM_offset_0_alias,@"STO_CUDA_RESERVED_SHARED STV_DEFAULT"
__nv_reservedSMEM_offset_0_alias:
	.zero		0
.nv.shared.reserved.0:
	.zero		64
	.weak		__nv_reservedSMEM_tcgen05_partition
	.type		__nv_reservedSMEM_tcgen05_partition,@object
	.size		__nv_reservedSMEM_tcgen05_partition,(.L_0 - __nv_reservedSMEM_tcgen05_partition)
__nv_reservedSMEM_tcgen05_partition:
	.zero		32
.L_0:


//--------------------- .nv.global                --------------------------
	.section	.nv.global,"aw",@nobits
.nv.global:
	.type		_ZN40_INTERNAL_97bef529_4_k_cu_b0a920e0_396074cute1_E,@object
	.size		_ZN40_INTERNAL_97bef529_4_k_cu_b0a920e0_396074cute1_E,(_ZN40_INTERNAL_97bef529_4_k_cu_b0a920e0_396074cuda3std3__45__cpo6cbeginE - _ZN40_INTERNAL_97bef529_4_k_cu_b0a920e0_396074cute1_E)
_ZN40_INTERNAL_97bef529_4_k_cu_b0a920e0_396074cute1_E:
	.zero		1
	.type		_ZN40_INTERNAL_97bef529_4_k_cu_b0a920e0_396074cuda3std3__45__cpo6cbeginE,@object
	.size		_ZN40_INTERNAL_97bef529_4_k_cu_b0a920e0_396074cuda3std3__45__cpo6cbeginE,(_ZN40_INTERNAL_97bef529_4_k_cu_b0a920e0_396074cuda3std3__48in_placeE - _ZN40_INTERNAL_97bef529_4_k_cu_b0a920e0_396074cuda3std3__45__cpo6cbeginE)
_ZN40_INTERNAL_97bef529_4_k_cu_b0a920e0_396074cuda3std3__45__cpo6cbeginE:
	.zero		1
	.type		_ZN40_INTERNAL_97bef529_4_k_cu_b0a920e0_396074cuda3std3__48in_placeE,@object
	.size		_ZN40_INTERNAL_97bef529_4_k_cu_b0a920e0_396074cuda3std3__48in_placeE,(_ZN40_INTERNAL_97bef529_4_k_cu_b0a920e0_396074cuda3std6ranges3__45__cpo9iter_moveE - _ZN40_INTERNAL_97bef529_4_k_cu_b0a920e0_396074cuda3std3__48in_placeE)
_ZN40_INTERNAL_97bef529_4_k_cu_b0a920e0_396074cuda3std3__48in_placeE:
	.zero		1
	.type		_ZN40_INTERNAL_97bef529_4_k_cu_b0a920e0_396074cuda3std6ranges3__45__cpo9iter_moveE,@object
	.size		_ZN40_INTERNAL_97bef529_4_k_cu_b0a920e0_396074cuda3std6ranges3__45__cpo9iter_moveE,(_ZN40_INTERNAL_97bef529_4_k_cu_b0a920e0_396074cuda3std3__45__cpo5beginE - _ZN40_INTERNAL_97bef529_4_k_cu_b0a920e0_396074cuda3std6ranges3__45__cpo9iter_moveE)
_ZN40_INTERNAL_97bef529_4_k_cu_b0a920e0_396074cuda3std6ranges3__45__cpo9iter_moveE:
	.zero		1
	.type		_ZN40_INTERNAL_97bef529_4_k_cu_b0a920e0_396074cuda3std3__45__cpo5beginE,@object
	.size		_ZN40_INTERNAL_97bef529_4_k_cu_b0a920e0_396074cuda3std3__45__cpo5beginE,(_ZN40_INTERNAL_97bef529_4_k_cu_b0a920e0_396074cuda3std3__442_GLOBAL__N__97bef529_4_k_cu_b0a920e0_396076ignoreE - _ZN40_INTERNAL_97bef529_4_k_cu_b0a920e0_396074cuda3std3__45__cpo5beginE)
_ZN40_INTERNAL_97bef529_4_k_cu_b0a920e0_396074cuda3std3__45__cpo5beginE:
	.zero		1
	.type		_ZN40_INTERNAL_97bef529_4_k_cu_b0a920e0_396074cuda3std3__442_GLOBAL__N__97bef529_4_k_cu_b0a920e0_396076ignoreE,@object
	.size		_ZN40_INTERNAL_97bef529_4_k_cu_b0a920e0_396074cuda3std3__442_GLOBAL__N__97bef529_4_k_cu_b0a920e0_396076ignoreE,(_ZN40_INTERNAL_97bef529_4_k_cu_b0a920e0_396074cute7productE - _ZN40_INTERNAL_97bef529_4_k_cu_b0a920e0_396074cuda3std3__442_GLOBAL__N__97bef529_4_k_cu_b0a920e0_396076ignoreE)
_ZN40_INTERNAL_97bef529_4_k_cu_b0a920e0_396074cuda3std3__442_GLOBAL__N__97bef529_4_k_cu_b0a920e0_396076ignoreE:
	.zero		1
	.type		_ZN40_INTERNAL_97bef529_4_k_cu_b0a920e0_396074cute7productE,@object
	.size		_ZN40_INTERNAL_97bef529_4_k_cu_b0a920e0_396074cute7productE,(_ZN40_INTERNAL_97bef529_4_k_cu_b0a920e0_396074cuda3std3__45__cpo3endE - _ZN40_INTERNAL_97bef529_4_k_cu_b0a920e0_396074cute7productE)
_ZN40_INTERNAL_97bef529_4_k_cu_b0a920e0_396074cute7productE:
	.zero		1
	.type		_ZN40_INTERNAL_97bef529_4_k_cu_b0a920e0_396074cuda3std3__45__cpo3endE,@object
	.size		_ZN40_INTERNAL_97bef529_4_k_cu_b0a920e0_396074cuda3std3__45__cpo3endE,(_ZN40_INTERNAL_97bef529_4_k_cu_b0a920e0_396074cuda3std3__419piecewise_constructE - _ZN40_INTERNAL_97bef529_4_k_cu_b0a920e0_396074cuda3std3__45__cpo3endE)
_ZN40_INTERNAL_97bef529_4_k_cu_b0a920e0_396074cuda3std3__45__cpo3endE:
	.zero		1
	.type		_ZN40_INTERNAL_97bef529_4_k_cu_b0a920e0_396074cuda3std3__419piecewise_constructE,@object
	.size		_ZN40_INTERNAL_97bef529_4_k_cu_b0a920e0_396074cuda3std3__419piecewise_constructE,(_ZN40_INTERNAL_97bef529_4_k_cu_b0a920e0_396074cuda3std3__45__cpo4cendE - _ZN40_INTERNAL_97bef529_4_k_cu_b0a920e0_396074cuda3std3__419piecewise_constructE)
_ZN40_INTERNAL_97bef529_4_k_cu_b0a920e0_396074cuda3std3__419piecewise_constructE:
	.zero		1
	.type		_ZN40_INTERNAL_97bef529_4_k_cu_b0a920e0_396074cuda3std3__45__cpo4cendE,@object
	.size		_ZN40_INTERNAL_97bef529_4_k_cu_b0a920e0_396074cuda3std3__45__cpo4cendE,(_ZN40_INTERNAL_97bef529_4_k_cu_b0a920e0_396074cuda3std6ranges3__45__cpo4swapE - _ZN40_INTERNAL_97bef529_4_k_cu_b0a920e0_396074cuda3std3__45__cpo4cendE)
_ZN40_INTERNAL_97bef529_4_k_cu_b0a920e0_396074cuda3std3__45__cpo4cendE:
	.zero		1
	.type		_ZN40_INTERNAL_97bef529_4_k_cu_b0a920e0_396074cuda3std6ranges3__45__cpo4swapE,@object
	.size		_ZN40_INTERNAL_97bef529_4_k_cu_b0a920e0_396074cuda3std6ranges3__45__cpo4swapE,(.L_10 - _ZN40_INTERNAL_97bef529_4_k_cu_b0a920e0_396074cuda3std6ranges3__45__cpo4swapE)
_ZN40_INTERNAL_97bef529_4_k_cu_b0a920e0_396074cuda3std6ranges3__45__cpo4swapE:
	.zero		1
.L_10:


//--------------------- .nv.constant0._ZN7cutlass13device_kernelINS_4gemm6kernel13GemmUniversalIN4cute5tupleIJiiiiEEENS1_10collective13CollectiveMmaINS1_46MainloopSm100TmaUmmaWarpSpecializedBlockScaledILi4ELi2ELi2ENS5_IJNS4_1CILi4EEENSA_ILi1EEESC_EEEEENS5_IJNSA_ILi256EEENSA_ILi64EEESF_EEENS5_IJNS_12float_e5m2_tENS_13float_ue8m0_tEEEENS5_IJNS5_IJlSC_lEEENS4_6LayoutINS5_IJNS5_IJNS5_IJNSA_ILi32EEESB_EEEiEEESP_NS5_IJSC_iEEEEEENS5_IJNS5_IJNS5_IJNSA_ILi16EEESB_EEEiEEENS5_IJNS5_IJNSA_ILi0EEESC_EEENSA_ILi512EEEEEENS5_IJSV_iEEEEEEEEEEESK_S12_NS4_8TiledMMAINS4_8MMA_AtomIJNS4_27SM100_MMA_MXF8F6F4_2x1SM_SSISI_SI_fSJ_Li256ELi64ELNS4_4UMMA5MajorE0ELS17_0ELNS16_7ScaleInE0ELS18_0EEEEEENSM_INS5_IJSC_SC_SC_EEENS5_IJSV_SV_SV_EEEEENS5_IJNS4_10UnderscoreES1E_S1E_EEEEENS5_IJNS4_18SM100_TMA_2SM_LOADES1H_EEENS5_IJNS4_14ComposedLayoutINS4_7SwizzleILi3ELi4ELi3EEENS4_18smem_ptr_flag_bitsILi8EEENSM_INS5_IJNSA_ILi8EEENSA_ILi128EEEEEENS5_IJS1P_SC_EEEEEEENSM_INS5_IJNS5_IJNS5_IJSO_SC_EEENS5_IJSN_SC_EEEEEESC_NS5_IJSB_NSA_ILi2EEEEEEEEENS5_IJNS5_IJNS5_IJST_SX_EEESW_EEESV_NS5_IJSC_SX_EEEEEEEEEEEvNS4_8identityENS5_IJNS4_28SM100_TMA_2SM_LOAD_MULTICASTES27_EEES25_vS26_EENS_8epilogue10collective18CollectiveEpilogueINS2A_23Sm100TmaWarpSpecializedILi3ELi2ELi32ELb1ELb0EEEJNS5_IJS1P_SG_SF_EEENS5_IJNSM_IS1P_SC_EENSM_ISN_SC_EEEEENS_10bfloat16_tESL_S2J_SL_NS2A_6fusion15FusionCallbacksIS2E_NS2K_17LinearCombinationIS2J_fS2J_fLNS_15FloatRoundStyleE2EEES2F_S2I_JEEENS4_5SM1004TMEM4LOAD26SM100_TMEM_LOAD_32dp32b32xENS4_13SM90_TMA_LOADENS1J_INS1K_ILi2ELi4ELi3EEENS1M_ILi16EEENSM_INS5_IJS1O_SN_EEES1V_EEEENS4_39AutoVectorizingCopyWithAssumedAlignmentILi128EEENS4_14SM90_TMA_STOREES2Z_S31_S31_EEEvvEEEEvNT_6ParamsE --------------------------
	.section	.nv.constant0._ZN7cutlass13device_kernelINS_4gemm6kernel13GemmUniversalIN4cute5tupleIJiiiiEEENS1_10collective13CollectiveMmaINS1_46MainloopSm100TmaUmmaWarpSpecializedBlockScaledILi4ELi2ELi2ENS5_IJNS4_1CILi4EEENSA_ILi1EEESC_EEEEENS5_IJNSA_ILi256EEENSA_ILi64EEESF_EEENS5_IJNS_12float_e5m2_tENS_13float_ue8m0_tEEEENS5_IJNS5_IJlSC_lEEENS4_6LayoutINS5_IJNS5_IJNS5_IJNSA_ILi32EEESB_EEEiEEESP_NS5_IJSC_iEEEEEENS5_IJNS5_IJNS5_IJNSA_ILi16EEESB_EEEiEEENS5_IJNS5_IJNSA_ILi0EEESC_EEENSA_ILi512EEEEEENS5_IJSV_iEEEEEEEEEEESK_S12_NS4_8TiledMMAINS4_8MMA_AtomIJNS4_27SM100_MMA_MXF8F6F4_2x1SM_SSISI_SI_fSJ_Li256ELi64ELNS4_4UMMA5MajorE0ELS17_0ELNS16_7ScaleInE0ELS18_0EEEEEENSM_INS5_IJSC_SC_SC_EEENS5_IJSV_SV_SV_EEEEENS5_IJNS4_10UnderscoreES1E_S1E_EEEEENS5_IJNS4_18SM100_TMA_2SM_LOADES1H_EEENS5_IJNS4_14ComposedLayoutINS4_7SwizzleILi3ELi4ELi3EEENS4_18smem_ptr_flag_bitsILi8EEENSM_INS5_IJNSA_ILi8EEENSA_ILi128EEEEEENS5_IJS1P_SC_EEEEEEENSM_INS5_IJNS5_IJNS5_IJSO_SC_EEENS5_IJSN_SC_EEEEEESC_NS5_IJSB_NSA_ILi2EEEEEEEEENS5_IJNS5_IJNS5_IJST_SX_EEESW_EEESV_NS5_IJSC_SX_EEEEEEEEEEEvNS4_8identityENS5_IJNS4_28SM100_TMA_2SM_LOAD_MULTICASTES27_EEES25_vS26_EENS_8epilogue10collective18CollectiveEpilogueINS2A_23Sm100TmaWarpSpecializedILi3ELi2ELi32ELb1ELb0EEEJNS5_IJS1P_SG_SF_EEENS5_IJNSM_IS1P_SC_EENSM_ISN_SC_EEEEENS_10bfloat16_tESL_S2J_SL_NS2A_6fusion15FusionCallbacksIS2E_NS2K_17LinearCombinationIS2J_fS2J_fLNS_15FloatRoundStyleE2EEES2F_S2I_JEEENS4_5SM1004TMEM4LOAD26SM100_TMEM_LOAD_32dp32b32xENS4_13SM90_TMA_LOADENS1J_INS1K_ILi2ELi4ELi3EEENS1M_ILi16EEENSM_INS5_IJS1O_SN_EEES1V_EEEENS4_39AutoVectorizingCopyWithAssumedAlignmentILi128EEENS4_14SM90_TMA_STOREES2Z_S31_S31_EEEvvEEEEvNT_6ParamsE,"a",@progbits
	.sectionflags	@""
	.align	4
.nv.constant0._ZN7cutlass13device_kernelINS_4gemm6kernel13GemmUniversalIN4cute5tupleIJiiiiEEENS1_10collective13CollectiveMmaINS1_46MainloopSm100TmaUmmaWarpSpecializedBlockScaledILi4ELi2ELi2ENS5_IJNS4_1CILi4EEENSA_ILi1EEESC_EEEEENS5_IJNSA_ILi256EEENSA_ILi64EEESF_EEENS5_IJNS_12float_e5m2_tENS_13float_ue8m0_tEEEENS5_IJNS5_IJlSC_lEEENS4_6LayoutINS5_IJNS5_IJNS5_IJNSA_ILi32EEESB_EEEiEEESP_NS5_IJSC_iEEEEEENS5_IJNS5_IJNS5_IJNSA_ILi16EEESB_EEEiEEENS5_IJNS5_IJNSA_ILi0EEESC_EEENSA_ILi512EEEEEENS5_IJSV_iEEEEEEEEEEESK_S12_NS4_8TiledMMAINS4_8MMA_AtomIJNS4_27SM100_MMA_MXF8F6F4_2x1SM_SSISI_SI_fSJ_Li256ELi64ELNS4_4UMMA5MajorE0ELS17_0ELNS16_7ScaleInE0ELS18_0EEEEEENSM_INS5_IJSC_SC_SC_EEENS5_IJSV_SV_SV_EEEEENS5_IJNS4_10UnderscoreES1E_S1E_EEEEENS5_IJNS4_18SM100_TMA_2SM_LOADES1H_EEENS5_IJNS4_14ComposedLayoutINS4_7SwizzleILi3ELi4ELi3EEENS4_18smem_ptr_flag_bitsILi8EEENSM_INS5_IJNSA_ILi8EEENSA_ILi128EEEEEENS5_IJS1P_SC_EEEEEEENSM_INS5_IJNS5_IJNS5_IJSO_SC_EEENS5_IJSN_SC_EEEEEESC_NS5_IJSB_NSA_ILi2EEEEEEEEENS5_IJNS5_IJNS5_IJST_SX_EEESW_EEESV_NS5_IJSC_SX_EEEEEEEEEEEvNS4_8identityENS5_IJNS4_28SM100_TMA_2SM_LOAD_MULTICASTES27_EEES25_vS26_EENS_8epilogue10collective18CollectiveEpilogueINS2A_23Sm100TmaWarpSpecializedILi3ELi2ELi32ELb1ELb0EEEJNS5_IJS1P_SG_SF_EEENS5_IJNSM_IS1P_SC_EENSM_ISN_SC_EEEEENS_10bfloat16_tESL_S2J_SL_NS2A_6fusion15FusionCallbacksIS2E_NS2K_17LinearCombinationIS2J_fS2J_fLNS_15FloatRoundStyleE2EEES2F_S2I_JEEENS4_5SM1004TMEM4LOAD26SM100_TMEM_LOAD_32dp32b32xENS4_13SM90_TMA_LOADENS1J_INS1K_ILi2ELi4ELi3EEENS1M_ILi16EEENSM_INS5_IJS1O_SN_EEES1V_EEEENS4_39AutoVectorizingCopyWithAssumedAlignmentILi128EEENS4_14SM90_TMA_STOREES2Z_S31_S31_EEEvvEEEEvNT_6ParamsE:
	.zero		3968


//--------------------- SYMBOLS --------------------------

	.type		.nv.reservedSmem.offset0,@object
	.size		.nv.reservedSmem.offset0,0x4
	.type		.nv.reservedSmem.cap,@object
	.size		.nv.reservedSmem.cap,0x4
	.type		__assertfail,@function
